//
// Generated by NVIDIA NVVM Compiler
//
// Compiler Build ID: CL-36424714
// Cuda compilation tools, release 13.0, V13.0.88
// Based on NVVM 20.0.0
//

.version 9.0
.target sm_100
.address_size 64

	// .globl	_Z26periodicityPreservationGPUiPc
// _ZZ20evovle_kernel_sharediPcS_PiS0_E13oldGen_shared has been demoted

.visible .entry _Z26periodicityPreservationGPUiPc(
	.param .u32 _Z26periodicityPreservationGPUiPc_param_0,
	.param .u64 .ptr .align 1 _Z26periodicityPreservationGPUiPc_param_1
)
{
	.reg .pred 	%p<19>;
	.reg .b16 	%rs<61>;
	.reg .b32 	%r<63>;
	.reg .b64 	%rd<91>;

	ld.param.u32 	%r34, [_Z26periodicityPreservationGPUiPc_param_0];
	ld.param.u64 	%rd8, [_Z26periodicityPreservationGPUiPc_param_1];
	cvta.to.global.u64 	%rd1, %rd8;
	setp.lt.s32 	%p1, %r34, 1;
	@%p1 bra 	$L__BB0_13;
	add.s32 	%r1, %r34, 2;
	mul.lo.s32 	%r3, %r1, %r34;
	add.s32 	%r2, %r3, %r1;
	and.b32  	%r4, %r34, 7;
	setp.lt.u32 	%p2, %r34, 8;
	mov.b32 	%r54, 1;
	@%p2 bra 	$L__BB0_5;
	and.b32  	%r37, %r34, 2147483640;
	neg.s32 	%r57, %r37;
	add.s32 	%r6, %r2, 1;
	add.s32 	%r7, %r3, 1;
	cvt.u64.u32 	%rd9, %r34;
	add.s64 	%rd2, %rd9, 3;
	cvt.u64.u32 	%rd10, %r1;
	add.s64 	%rd3, %rd10, 4;
	cvt.u64.u32 	%rd11, %r3;
	add.s64 	%rd4, %rd11, 8;
	cvt.u64.u32 	%rd12, %r2;
	add.s64 	%rd5, %rd12, 8;
	mov.b32 	%r56, 0;
	cvt.u64.u32 	%rd13, %r7;
	cvt.u64.u32 	%rd14, %r6;
	mov.u64 	%rd90, %rd1;
$L__BB0_3:
	.pragma "nounroll";
	add.s64 	%rd15, %rd90, %rd2;
	ld.global.u8 	%rs1, [%rd15];
	add.s64 	%rd16, %rd90, %rd14;
	st.global.u8 	[%rd16], %rs1;
	add.s64 	%rd17, %rd90, %rd13;
	ld.global.u8 	%rs2, [%rd17];
	st.global.u8 	[%rd90+1], %rs2;
	add.s64 	%rd18, %rd90, %rd3;
	ld.global.u8 	%rs3, [%rd18+-2];
	add.s64 	%rd19, %rd90, %rd5;
	st.global.u8 	[%rd19+-6], %rs3;
	add.s64 	%rd20, %rd90, %rd4;
	ld.global.u8 	%rs4, [%rd20+-6];
	st.global.u8 	[%rd90+2], %rs4;
	ld.global.u8 	%rs5, [%rd18+-1];
	st.global.u8 	[%rd19+-5], %rs5;
	ld.global.u8 	%rs6, [%rd20+-5];
	st.global.u8 	[%rd90+3], %rs6;
	ld.global.u8 	%rs7, [%rd18];
	st.global.u8 	[%rd19+-4], %rs7;
	ld.global.u8 	%rs8, [%rd20+-4];
	st.global.u8 	[%rd90+4], %rs8;
	ld.global.u8 	%rs9, [%rd18+1];
	st.global.u8 	[%rd19+-3], %rs9;
	ld.global.u8 	%rs10, [%rd20+-3];
	st.global.u8 	[%rd90+5], %rs10;
	ld.global.u8 	%rs11, [%rd18+2];
	st.global.u8 	[%rd19+-2], %rs11;
	ld.global.u8 	%rs12, [%rd20+-2];
	st.global.u8 	[%rd90+6], %rs12;
	ld.global.u8 	%rs13, [%rd18+3];
	st.global.u8 	[%rd19+-1], %rs13;
	ld.global.u8 	%rs14, [%rd20+-1];
	st.global.u8 	[%rd90+7], %rs14;
	ld.global.u8 	%rs15, [%rd18+4];
	st.global.u8 	[%rd19], %rs15;
	ld.global.u8 	%rs16, [%rd20];
	add.s64 	%rd7, %rd90, 8;
	st.global.u8 	[%rd90+8], %rs16;
	add.s32 	%r57, %r57, 8;
	add.s32 	%r56, %r56, 8;
	setp.eq.s32 	%p3, %r57, 0;
	mov.u64 	%rd90, %rd7;
	@%p3 bra 	$L__BB0_4;
	bra.uni 	$L__BB0_3;
$L__BB0_4:
	add.s32 	%r54, %r56, 1;
$L__BB0_5:
	setp.eq.s32 	%p4, %r4, 0;
	@%p4 bra 	$L__BB0_13;
	and.b32  	%r10, %r34, 3;
	setp.lt.u32 	%p5, %r4, 4;
	@%p5 bra 	$L__BB0_8;
	cvt.u64.u32 	%rd21, %r54;
	cvt.u64.u32 	%rd22, %r34;
	add.s64 	%rd23, %rd21, %rd22;
	add.s64 	%rd24, %rd1, %rd23;
	ld.global.u8 	%rs17, [%rd24+2];
	add.s32 	%r38, %r54, %r2;
	cvt.u64.u32 	%rd25, %r38;
	add.s64 	%rd26, %rd1, %rd25;
	st.global.u8 	[%rd26], %rs17;
	add.s32 	%r39, %r54, %r3;
	cvt.u64.u32 	%rd27, %r39;
	add.s64 	%rd28, %rd1, %rd27;
	ld.global.u8 	%rs18, [%rd28];
	add.s64 	%rd29, %rd1, %rd21;
	st.global.u8 	[%rd29], %rs18;
	cvt.u64.u32 	%rd30, %r1;
	add.s64 	%rd31, %rd29, %rd30;
	ld.global.u8 	%rs19, [%rd31+1];
	cvt.u64.u32 	%rd32, %r2;
	add.s64 	%rd33, %rd29, %rd32;
	st.global.u8 	[%rd33+1], %rs19;
	cvt.u64.u32 	%rd34, %r3;
	add.s64 	%rd35, %rd29, %rd34;
	ld.global.u8 	%rs20, [%rd35+1];
	st.global.u8 	[%rd29+1], %rs20;
	ld.global.u8 	%rs21, [%rd31+2];
	st.global.u8 	[%rd33+2], %rs21;
	ld.global.u8 	%rs22, [%rd35+2];
	st.global.u8 	[%rd29+2], %rs22;
	ld.global.u8 	%rs23, [%rd31+3];
	st.global.u8 	[%rd33+3], %rs23;
	ld.global.u8 	%rs24, [%rd35+3];
	st.global.u8 	[%rd29+3], %rs24;
	add.s32 	%r54, %r54, 4;
$L__BB0_8:
	setp.eq.s32 	%p6, %r10, 0;
	@%p6 bra 	$L__BB0_13;
	setp.eq.s32 	%p7, %r10, 1;
	@%p7 bra 	$L__BB0_11;
	cvt.u64.u32 	%rd36, %r54;
	cvt.u64.u32 	%rd37, %r34;
	add.s64 	%rd38, %rd36, %rd37;
	add.s64 	%rd39, %rd1, %rd38;
	ld.global.u8 	%rs25, [%rd39+2];
	add.s32 	%r40, %r54, %r2;
	cvt.u64.u32 	%rd40, %r40;
	add.s64 	%rd41, %rd1, %rd40;
	st.global.u8 	[%rd41], %rs25;
	add.s32 	%r41, %r54, %r3;
	cvt.u64.u32 	%rd42, %r41;
	add.s64 	%rd43, %rd1, %rd42;
	ld.global.u8 	%rs26, [%rd43];
	add.s64 	%rd44, %rd1, %rd36;
	st.global.u8 	[%rd44], %rs26;
	cvt.u64.u32 	%rd45, %r1;
	add.s64 	%rd46, %rd44, %rd45;
	ld.global.u8 	%rs27, [%rd46+1];
	cvt.u64.u32 	%rd47, %r2;
	add.s64 	%rd48, %rd44, %rd47;
	st.global.u8 	[%rd48+1], %rs27;
	cvt.u64.u32 	%rd49, %r3;
	add.s64 	%rd50, %rd44, %rd49;
	ld.global.u8 	%rs28, [%rd50+1];
	st.global.u8 	[%rd44+1], %rs28;
	add.s32 	%r54, %r54, 2;
$L__BB0_11:
	and.b32  	%r42, %r34, 1;
	setp.eq.b32 	%p8, %r42, 1;
	not.pred 	%p9, %p8;
	@%p9 bra 	$L__BB0_13;
	cvt.u64.u32 	%rd51, %r54;
	cvt.u64.u32 	%rd52, %r34;
	add.s64 	%rd53, %rd51, %rd52;
	add.s64 	%rd54, %rd1, %rd53;
	ld.global.u8 	%rs29, [%rd54+2];
	add.s32 	%r43, %r54, %r2;
	cvt.u64.u32 	%rd55, %r43;
	add.s64 	%rd56, %rd1, %rd55;
	st.global.u8 	[%rd56], %rs29;
	add.s32 	%r44, %r54, %r3;
	cvt.u64.u32 	%rd57, %r44;
	add.s64 	%rd58, %rd1, %rd57;
	ld.global.u8 	%rs30, [%rd58];
	add.s64 	%rd59, %rd1, %rd51;
	st.global.u8 	[%rd59], %rs30;
$L__BB0_13:
	setp.lt.s32 	%p10, %r34, -1;
	@%p10 bra 	$L__BB0_25;
	add.s32 	%r15, %r34, 2;
	add.s32 	%r46, %r34, 1;
	and.b32  	%r16, %r15, 7;
	setp.lt.u32 	%p11, %r46, 7;
	mov.b32 	%r60, 0;
	@%p11 bra 	$L__BB0_17;
	and.b32  	%r60, %r15, -8;
	neg.s32 	%r59, %r60;
	shl.b32 	%r48, %r34, 3;
	add.s32 	%r19, %r48, 16;
	mov.b32 	%r58, 0;
	cvt.s64.s32 	%rd62, %r34;
	add.s64 	%rd64, %rd62, 2;
$L__BB0_16:
	.pragma "nounroll";
	cvt.s64.s32 	%rd60, %r58;
	add.s64 	%rd61, %rd1, %rd60;
	ld.global.u8 	%rs31, [%rd61+1];
	add.s64 	%rd63, %rd61, %rd62;
	st.global.u8 	[%rd63+1], %rs31;
	ld.global.u8 	%rs32, [%rd63];
	st.global.u8 	[%rd61], %rs32;
	ld.global.u8 	%rs33, [%rd63+3];
	add.s64 	%rd65, %rd63, %rd64;
	st.global.u8 	[%rd65+1], %rs33;
	ld.global.u8 	%rs34, [%rd65];
	st.global.u8 	[%rd63+2], %rs34;
	ld.global.u8 	%rs35, [%rd65+3];
	add.s64 	%rd66, %rd65, %rd64;
	st.global.u8 	[%rd66+1], %rs35;
	ld.global.u8 	%rs36, [%rd66];
	st.global.u8 	[%rd65+2], %rs36;
	ld.global.u8 	%rs37, [%rd66+3];
	add.s64 	%rd67, %rd66, %rd64;
	st.global.u8 	[%rd67+1], %rs37;
	ld.global.u8 	%rs38, [%rd67];
	st.global.u8 	[%rd66+2], %rs38;
	ld.global.u8 	%rs39, [%rd67+3];
	add.s64 	%rd68, %rd67, %rd64;
	st.global.u8 	[%rd68+1], %rs39;
	ld.global.u8 	%rs40, [%rd68];
	st.global.u8 	[%rd67+2], %rs40;
	ld.global.u8 	%rs41, [%rd68+3];
	add.s64 	%rd69, %rd68, %rd64;
	st.global.u8 	[%rd69+1], %rs41;
	ld.global.u8 	%rs42, [%rd69];
	st.global.u8 	[%rd68+2], %rs42;
	ld.global.u8 	%rs43, [%rd69+3];
	add.s64 	%rd70, %rd69, %rd64;
	st.global.u8 	[%rd70+1], %rs43;
	ld.global.u8 	%rs44, [%rd70];
	st.global.u8 	[%rd69+2], %rs44;
	ld.global.u8 	%rs45, [%rd70+3];
	add.s64 	%rd71, %rd70, %rd64;
	st.global.u8 	[%rd71+1], %rs45;
	ld.global.u8 	%rs46, [%rd71];
	st.global.u8 	[%rd70+2], %rs46;
	add.s32 	%r59, %r59, 8;
	add.s32 	%r58, %r58, %r19;
	setp.ne.s32 	%p12, %r59, 0;
	@%p12 bra 	$L__BB0_16;
$L__BB0_17:
	setp.eq.s32 	%p13, %r16, 0;
	@%p13 bra 	$L__BB0_25;
	and.b32  	%r29, %r15, 3;
	setp.lt.u32 	%p14, %r16, 4;
	@%p14 bra 	$L__BB0_20;
	mul.lo.s32 	%r49, %r60, %r15;
	cvt.s64.s32 	%rd72, %r49;
	add.s64 	%rd73, %rd1, %rd72;
	ld.global.u8 	%rs47, [%rd73+1];
	cvt.s64.s32 	%rd74, %r34;
	add.s64 	%rd75, %rd73, %rd74;
	st.global.u8 	[%rd75+1], %rs47;
	ld.global.u8 	%rs48, [%rd75];
	st.global.u8 	[%rd73], %rs48;
	ld.global.u8 	%rs49, [%rd75+3];
	add.s64 	%rd76, %rd74, 2;
	add.s64 	%rd77, %rd75, %rd76;
	st.global.u8 	[%rd77+1], %rs49;
	ld.global.u8 	%rs50, [%rd77];
	st.global.u8 	[%rd75+2], %rs50;
	ld.global.u8 	%rs51, [%rd77+3];
	add.s64 	%rd78, %rd77, %rd76;
	st.global.u8 	[%rd78+1], %rs51;
	ld.global.u8 	%rs52, [%rd78];
	st.global.u8 	[%rd77+2], %rs52;
	ld.global.u8 	%rs53, [%rd78+3];
	add.s64 	%rd79, %rd78, %rd76;
	st.global.u8 	[%rd79+1], %rs53;
	ld.global.u8 	%rs54, [%rd79];
	st.global.u8 	[%rd78+2], %rs54;
	add.s32 	%r60, %r60, 4;
$L__BB0_20:
	setp.eq.s32 	%p15, %r29, 0;
	@%p15 bra 	$L__BB0_25;
	setp.eq.s32 	%p16, %r29, 1;
	@%p16 bra 	$L__BB0_23;
	mul.lo.s32 	%r50, %r60, %r15;
	cvt.s64.s32 	%rd80, %r50;
	add.s64 	%rd81, %rd1, %rd80;
	ld.global.u8 	%rs55, [%rd81+1];
	cvt.s64.s32 	%rd82, %r34;
	add.s64 	%rd83, %rd81, %rd82;
	st.global.u8 	[%rd83+1], %rs55;
	ld.global.u8 	%rs56, [%rd83];
	st.global.u8 	[%rd81], %rs56;
	ld.global.u8 	%rs57, [%rd83+3];
	add.s64 	%rd84, %rd83, 2;
	add.s64 	%rd85, %rd84, %rd82;
	st.global.u8 	[%rd85+1], %rs57;
	ld.global.u8 	%rs58, [%rd85];
	st.global.u8 	[%rd83+2], %rs58;
	add.s32 	%r60, %r60, 2;
$L__BB0_23:
	and.b32  	%r51, %r34, 1;
	setp.eq.b32 	%p17, %r51, 1;
	not.pred 	%p18, %p17;
	@%p18 bra 	$L__BB0_25;
	mul.lo.s32 	%r52, %r60, %r15;
	cvt.s64.s32 	%rd86, %r52;
	add.s64 	%rd87, %rd1, %rd86;
	ld.global.u8 	%rs59, [%rd87+1];
	cvt.s64.s32 	%rd88, %r34;
	add.s64 	%rd89, %rd87, %rd88;
	st.global.u8 	[%rd89+1], %rs59;
	ld.global.u8 	%rs60, [%rd89];
	st.global.u8 	[%rd87], %rs60;
$L__BB0_25:
	ret;

}
	// .globl	_Z13evovle_kerneliPcS_PiS0_
.visible .entry _Z13evovle_kerneliPcS_PiS0_(
	.param .u32 _Z13evovle_kerneliPcS_PiS0__param_0,
	.param .u64 .ptr .align 1 _Z13evovle_kerneliPcS_PiS0__param_1,
	.param .u64 .ptr .align 1 _Z13evovle_kerneliPcS_PiS0__param_2,
	.param .u64 .ptr .align 1 _Z13evovle_kerneliPcS_PiS0__param_3,
	.param .u64 .ptr .align 1 _Z13evovle_kerneliPcS_PiS0__param_4
)
{
	.reg .pred 	%p<13>;
	.reg .b16 	%rs<9>;
	.reg .b32 	%r<39>;
	.reg .b64 	%rd<32>;

	ld.param.u32 	%r4, [_Z13evovle_kerneliPcS_PiS0__param_0];
	ld.param.u64 	%rd4, [_Z13evovle_kerneliPcS_PiS0__param_1];
	ld.param.u64 	%rd5, [_Z13evovle_kerneliPcS_PiS0__param_2];
	ld.param.u64 	%rd6, [_Z13evovle_kerneliPcS_PiS0__param_3];
	ld.param.u64 	%rd7, [_Z13evovle_kerneliPcS_PiS0__param_4];
	mov.u32 	%r5, %ntid.x;
	mov.u32 	%r6, %ctaid.x;
	mov.u32 	%r7, %tid.x;
	mad.lo.s32 	%r8, %r5, %r6, %r7;
	add.s32 	%r1, %r8, 1;
	mov.u32 	%r9, %ntid.y;
	mov.u32 	%r10, %ctaid.y;
	mov.u32 	%r11, %tid.y;
	mad.lo.s32 	%r12, %r9, %r10, %r11;
	setp.gt.s32 	%p3, %r1, %r4;
	setp.ge.s32 	%p4, %r12, %r4;
	or.pred  	%p5, %p3, %p4;
	@%p5 bra 	$L__BB1_9;
	add.s32 	%r14, %r4, 2;
	mul.lo.s32 	%r15, %r14, %r1;
	add.s32 	%r16, %r12, %r15;
	add.s32 	%r17, %r16, 1;
	cvta.to.global.u64 	%rd8, %rd4;
	cvt.s64.s32 	%rd9, %r14;
	cvt.s64.s32 	%rd10, %r15;
	cvt.u64.u32 	%rd11, %r12;
	add.s64 	%rd1, %rd11, %rd10;
	add.s64 	%rd12, %rd1, %rd9;
	add.s64 	%rd13, %rd8, %rd12;
	ld.global.s8 	%r18, [%rd13+1];
	sub.s64 	%rd14, %rd1, %rd9;
	add.s64 	%rd15, %rd8, %rd14;
	ld.global.s8 	%r19, [%rd15+1];
	add.s32 	%r20, %r19, %r18;
	add.s64 	%rd2, %rd8, %rd1;
	ld.global.s8 	%r21, [%rd2+2];
	add.s32 	%r22, %r20, %r21;
	cvt.s64.s32 	%rd16, %r16;
	add.s64 	%rd17, %rd8, %rd16;
	ld.global.s8 	%r23, [%rd17];
	add.s32 	%r24, %r22, %r23;
	add.s32 	%r25, %r4, 3;
	cvt.s64.s32 	%rd18, %r25;
	add.s64 	%rd19, %rd1, %rd18;
	add.s64 	%rd20, %rd8, %rd19;
	ld.global.s8 	%r26, [%rd20+1];
	add.s32 	%r27, %r24, %r26;
	sub.s64 	%rd21, %rd1, %rd18;
	add.s64 	%rd22, %rd8, %rd21;
	ld.global.s8 	%r28, [%rd22+1];
	add.s32 	%r29, %r27, %r28;
	not.b32 	%r30, %r4;
	add.s32 	%r31, %r17, %r30;
	cvt.s64.s32 	%rd23, %r31;
	add.s64 	%rd24, %rd8, %rd23;
	ld.global.s8 	%r32, [%rd24];
	add.s32 	%r33, %r29, %r32;
	cvt.s64.s32 	%rd25, %r17;
	cvt.s64.s32 	%rd26, %r4;
	add.s64 	%rd27, %rd26, %rd25;
	add.s64 	%rd28, %rd8, %rd27;
	ld.global.s8 	%r34, [%rd28+1];
	add.s32 	%r13, %r33, %r34;
	mov.pred 	%p12, -1;
	setp.eq.s32 	%p7, %r13, 3;
	@%p7 bra 	$L__BB1_5;
	setp.ne.s32 	%p8, %r13, 2;
	@%p8 bra 	$L__BB1_4;
	ld.global.u8 	%rs3, [%rd2+1];
	setp.ne.s16 	%p12, %rs3, 0;
	bra.uni 	$L__BB1_5;
$L__BB1_4:
	mov.pred 	%p12, 0;
$L__BB1_5:
	selp.u16 	%rs5, 1, 0, %p12;
	cvta.to.global.u64 	%rd29, %rd5;
	add.s64 	%rd3, %rd29, %rd1;
	st.global.u8 	[%rd3+1], %rs5;
	mov.b16 	%rs8, 0;
	not.pred 	%p10, %p12;
	@%p10 bra 	$L__BB1_7;
	cvta.to.global.u64 	%rd30, %rd6;
	ld.global.u32 	%r35, [%rd30];
	add.s32 	%r36, %r35, 1;
	st.global.u32 	[%rd30], %r36;
	ld.global.u8 	%rs8, [%rd3+1];
$L__BB1_7:
	ld.global.u8 	%rs6, [%rd2+1];
	and.b16  	%rs7, %rs8, 255;
	setp.eq.s16 	%p11, %rs7, %rs6;
	@%p11 bra 	$L__BB1_9;
	cvta.to.global.u64 	%rd31, %rd7;
	ld.global.u32 	%r37, [%rd31];
	add.s32 	%r38, %r37, 1;
	st.global.u32 	[%rd31], %r38;
$L__BB1_9:
	ret;

}
	// .globl	_Z20evovle_kernel_sharediPcS_PiS0_
.visible .entry _Z20evovle_kernel_sharediPcS_PiS0_(
	.param .u32 _Z20evovle_kernel_sharediPcS_PiS0__param_0,
	.param .u64 .ptr .align 1 _Z20evovle_kernel_sharediPcS_PiS0__param_1,
	.param .u64 .ptr .align 1 _Z20evovle_kernel_sharediPcS_PiS0__param_2,
	.param .u64 .ptr .align 1 _Z20evovle_kernel_sharediPcS_PiS0__param_3,
	.param .u64 .ptr .align 1 _Z20evovle_kernel_sharediPcS_PiS0__param_4
)
{
	.reg .pred 	%p<19>;
	.reg .b16 	%rs<10>;
	.reg .b32 	%r<46>;
	.reg .b64 	%rd<13>;
	// demoted variable
	.shared .align 1 .b8 _ZZ20evovle_kernel_sharediPcS_PiS0_E13oldGen_shared[256];
	ld.param.u32 	%r10, [_Z20evovle_kernel_sharediPcS_PiS0__param_0];
	ld.param.u64 	%rd6, [_Z20evovle_kernel_sharediPcS_PiS0__param_1];
	ld.param.u64 	%rd3, [_Z20evovle_kernel_sharediPcS_PiS0__param_2];
	ld.param.u64 	%rd4, [_Z20evovle_kernel_sharediPcS_PiS0__param_3];
	ld.param.u64 	%rd5, [_Z20evovle_kernel_sharediPcS_PiS0__param_4];
	cvta.to.global.u64 	%rd7, %rd6;
	mov.u32 	%r1, %ntid.x;
	add.s32 	%r11, %r1, -2;
	mov.u32 	%r12, %ctaid.x;
	mov.u32 	%r2, %tid.x;
	mad.lo.s32 	%r3, %r11, %r12, %r2;
	mov.u32 	%r4, %ntid.y;
	add.s32 	%r13, %r4, -2;
	mov.u32 	%r14, %ctaid.y;
	mov.u32 	%r5, %tid.y;
	mad.lo.s32 	%r15, %r13, %r14, %r5;
	add.s32 	%r16, %r10, 2;
	mad.lo.s32 	%r7, %r3, %r16, %r15;
	add.s32 	%r17, %r10, 1;
	max.s32 	%r18, %r3, %r15;
	setp.gt.s32 	%p3, %r18, %r17;
	cvt.s64.s32 	%rd8, %r7;
	add.s64 	%rd1, %rd7, %rd8;
	shl.b32 	%r19, %r2, 4;
	mov.u32 	%r20, _ZZ20evovle_kernel_sharediPcS_PiS0_E13oldGen_shared;
	add.s32 	%r21, %r20, %r19;
	add.s32 	%r8, %r21, %r5;
	@%p3 bra 	$L__BB2_2;
	ld.global.u8 	%rs3, [%rd1];
	st.shared.u8 	[%r8], %rs3;
$L__BB2_2:
	bar.sync 	0;
	setp.gt.s32 	%p4, %r18, %r10;
	@%p4 bra 	$L__BB2_12;
	setp.eq.s32 	%p5, %r2, 0;
	add.s32 	%r24, %r4, -1;
	setp.eq.s32 	%p6, %r2, %r24;
	or.pred  	%p7, %p5, %p6;
	setp.eq.s32 	%p8, %r5, 0;
	or.pred  	%p9, %p8, %p7;
	add.s32 	%r26, %r1, -1;
	setp.eq.s32 	%p10, %r5, %r26;
	or.pred  	%p11, %p9, %p10;
	@%p11 bra 	$L__BB2_12;
	ld.shared.s8 	%r28, [%r8+16];
	ld.shared.s8 	%r29, [%r8+-16];
	add.s32 	%r30, %r29, %r28;
	ld.shared.s8 	%r31, [%r8+1];
	add.s32 	%r32, %r30, %r31;
	ld.shared.s8 	%r33, [%r8+-1];
	add.s32 	%r34, %r32, %r33;
	ld.shared.s8 	%r35, [%r8+17];
	add.s32 	%r36, %r34, %r35;
	ld.shared.s8 	%r37, [%r8+-17];
	add.s32 	%r38, %r36, %r37;
	ld.shared.s8 	%r39, [%r8+-15];
	add.s32 	%r40, %r38, %r39;
	ld.shared.s8 	%r41, [%r8+15];
	add.s32 	%r27, %r40, %r41;
	mov.pred 	%p18, -1;
	setp.eq.s32 	%p13, %r27, 3;
	@%p13 bra 	$L__BB2_8;
	setp.ne.s32 	%p14, %r27, 2;
	@%p14 bra 	$L__BB2_7;
	ld.shared.u8 	%rs4, [%r8];
	setp.ne.s16 	%p18, %rs4, 0;
	bra.uni 	$L__BB2_8;
$L__BB2_7:
	mov.pred 	%p18, 0;
$L__BB2_8:
	selp.u16 	%rs6, 1, 0, %p18;
	cvta.to.global.u64 	%rd10, %rd3;
	add.s64 	%rd2, %rd10, %rd8;
	st.global.u8 	[%rd2], %rs6;
	mov.b16 	%rs9, 0;
	not.pred 	%p16, %p18;
	@%p16 bra 	$L__BB2_10;
	cvta.to.global.u64 	%rd11, %rd4;
	ld.global.u32 	%r42, [%rd11];
	add.s32 	%r43, %r42, 1;
	st.global.u32 	[%rd11], %r43;
	ld.global.u8 	%rs9, [%rd2];
$L__BB2_10:
	ld.global.u8 	%rs7, [%rd1];
	and.b16  	%rs8, %rs9, 255;
	setp.eq.s16 	%p17, %rs8, %rs7;
	@%p17 bra 	$L__BB2_12;
	cvta.to.global.u64 	%rd12, %rd5;
	ld.global.u32 	%r44, [%rd12];
	add.s32 	%r45, %r44, 1;
	st.global.u32 	[%rd12], %r45;
$L__BB2_12:
	ret;

}


// ===== COMPILED SASS (sm_100) =====

	.target	sm_100

	.elftype	@"ET_EXEC"


//--------------------- .note.nv.tkinfo           --------------------------
	.section	.note.nv.tkinfo,"",@"SHT_NOTE"
	.sectionflags	@"SHF_NOTE_NV_TKINFO"
	.tkinfo
        /*0018*/ 	.word	0x00000002
        /*0030*/ 	.string	""
        /*0030*/ 	.string	"ptxas"
        /*0030*/ 	.string	"Cuda compilation tools, release 13.0, V13.0.88"
        /*0030*/ 	.string	"Build cuda_13.0.r13.0/compiler.36424714_0"
        /*0030*/ 	.string	"-arch sm_100 -m 64 "



//--------------------- .note.nv.cuinfo           --------------------------
	.section	.note.nv.cuinfo,"",@"SHT_NOTE"
	.sectionflags	@"SHF_NOTE_NV_CUINFO"
        /*0018*/ 	.short	0x0002
        /*001a*/ 	.short	0x0064
        /*001c*/ 	.short	0x0082
	.zero		2


//--------------------- .nv.info                  --------------------------
	.section	.nv.info,"",@"SHT_CUDA_INFO"
	.align	4


	//----- nvinfo : EIATTR_REGCOUNT
	.align		4
        /*0000*/ 	.byte	0x04, 0x2f
        /*0002*/ 	.short	(.L_1 - .L_0)
	.align		4
.L_0:
        /*0004*/ 	.word	index@(_Z26periodicityPreservationGPUiPc)
        /*0008*/ 	.word	0x00000020


	//----- nvinfo : EIATTR_FRAME_SIZE
	.align		4
.L_1:
        /*000c*/ 	.byte	0x04, 0x11
        /*000e*/ 	.short	(.L_3 - .L_2)
	.align		4
.L_2:
        /*0010*/ 	.word	index@(_Z26periodicityPreservationGPUiPc)
        /*0014*/ 	.word	0x00000000


	//----- nvinfo : EIATTR_REGCOUNT
	.align		4
.L_3:
        /*0018*/ 	.byte	0x04, 0x2f
        /*001a*/ 	.short	(.L_5 - .L_4)
	.align		4
.L_4:
        /*001c*/ 	.word	index@(_Z13evovle_kerneliPcS_PiS0_)
        /*0020*/ 	.word	0x00000015


	//----- nvinfo : EIATTR_FRAME_SIZE
	.align		4
.L_5:
        /*0024*/ 	.byte	0x04, 0x11
        /*0026*/ 	.short	(.L_7 - .L_6)
	.align		4
.L_6:
        /*0028*/ 	.word	index@(_Z13evovle_kerneliPcS_PiS0_)
        /*002c*/ 	.word	0x00000000


	//----- nvinfo : EIATTR_REGCOUNT
	.align		4
.L_7:
        /*0030*/ 	.byte	0x04, 0x2f
        /*0032*/ 	.short	(.L_9 - .L_8)
	.align		4
.L_8:
        /*0034*/ 	.word	index@(_Z20evovle_kernel_sharediPcS_PiS0_)
        /*0038*/ 	.word	0x00000010


	//----- nvinfo : EIATTR_FRAME_SIZE
	.align		4
.L_9:
        /*003c*/ 	.byte	0x04, 0x11
        /*003e*/ 	.short	(.L_11 - .L_10)
	.align		4
.L_10:
        /*0040*/ 	.word	index@(_Z20evovle_kernel_sharediPcS_PiS0_)
        /*0044*/ 	.word	0x00000000


	//----- nvinfo : EIATTR_MIN_STACK_SIZE
	.align		4
.L_11:
        /*0048*/ 	.byte	0x04, 0x12
        /*004a*/ 	.short	(.L_13 - .L_12)
	.align		4
.L_12:
        /*004c*/ 	.word	index@(_Z20evovle_kernel_sharediPcS_PiS0_)
        /*0050*/ 	.word	0x00000000


	//----- nvinfo : EIATTR_MIN_STACK_SIZE
	.align		4
.L_13:
        /*0054*/ 	.byte	0x04, 0x12
        /*0056*/ 	.short	(.L_15 - .L_14)
	.align		4
.L_14:
        /*0058*/ 	.word	index@(_Z13evovle_kerneliPcS_PiS0_)
        /*005c*/ 	.word	0x00000000


	//----- nvinfo : EIATTR_MIN_STACK_SIZE
	.align		4
.L_15:
        /*0060*/ 	.byte	0x04, 0x12
        /*0062*/ 	.short	(.L_17 - .L_16)
	.align		4
.L_16:
        /*0064*/ 	.word	index@(_Z26periodicityPreservationGPUiPc)
        /*0068*/ 	.word	0x00000000
.L_17:


//--------------------- .nv.compat                --------------------------
	.section	.nv.compat,"",@"SHT_CUDA_COMPAT_INFO"
	.align	4
        /*0000*/ 	.byte	0x02, 0x09, 0x00, 0x00, 0x02, 0x02, 0x01, 0x00, 0x02, 0x05, 0x05, 0x00, 0x03, 0x07, 0x01, 0x01
        /*0010*/ 	.byte	0x02, 0x03, 0x00, 0x00, 0x02, 0x06, 0x01, 0x00, 0x04, 0x0b, 0x08, 0x00, 0x09, 0x00, 0x00, 0x00
        /*0020*/ 	.byte	0x00, 0x00, 0x00, 0x00


//--------------------- .nv.info._Z20evovle_kernel_sharediPcS_PiS0_ --------------------------
	.section	.nv.info._Z20evovle_kernel_sharediPcS_PiS0_,"",@"SHT_CUDA_INFO"
	.sectionflags	@""
	.align	4


	//----- nvinfo : EIATTR_CUDA_API_VERSION
	.align		4
        /*0000*/ 	.byte	0x04, 0x37
        /*0002*/ 	.short	(.L_19 - .L_18)
.L_18:
        /*0004*/ 	.word	0x00000082


	//----- nvinfo : EIATTR_KPARAM_INFO
	.align		4
.L_19:
        /*0008*/ 	.byte	0x04, 0x17
        /*000a*/ 	.short	(.L_21 - .L_20)
.L_20:
        /*000c*/ 	.word	0x00000000
        /*0010*/ 	.short	0x0004
        /*0012*/ 	.short	0x0020
        /*0014*/ 	.byte	0x00, 0xf5, 0x21, 0x00


	//----- nvinfo : EIATTR_KPARAM_INFO
	.align		4
.L_21:
        /*0018*/ 	.byte	0x04, 0x17
        /*001a*/ 	.short	(.L_23 - .L_22)
.L_22:
        /*001c*/ 	.word	0x00000000
        /*0020*/ 	.short	0x0003
        /*0022*/ 	.short	0x0018
        /*0024*/ 	.byte	0x00, 0xf5, 0x21, 0x00


	//----- nvinfo : EIATTR_KPARAM_INFO
	.align		4
.L_23:
        /*0028*/ 	.byte	0x04, 0x17
        /*002a*/ 	.short	(.L_25 - .L_24)
.L_24:
        /*002c*/ 	.word	0x00000000
        /*0030*/ 	.short	0x0002
        /*0032*/ 	.short	0x0010
        /*0034*/ 	.byte	0x00, 0xf5, 0x21, 0x00


	//----- nvinfo : EIATTR_KPARAM_INFO
	.align		4
.L_25:
        /*0038*/ 	.byte	0x04, 0x17
        /*003a*/ 	.short	(.L_27 - .L_26)
.L_26:
        /*003c*/ 	.word	0x00000000
        /*0040*/ 	.short	0x0001
        /*0042*/ 	.short	0x0008
        /*0044*/ 	.byte	0x00, 0xf5, 0x21, 0x00


	//----- nvinfo : EIATTR_KPARAM_INFO
	.align		4
.L_27:
        /*0048*/ 	.byte	0x04, 0x17
        /*004a*/ 	.short	(.L_29 - .L_28)
.L_28:
        /*004c*/ 	.word	0x00000000
        /*0050*/ 	.short	0x0000
        /*0052*/ 	.short	0x0000
        /*0054*/ 	.byte	0x00, 0xf0, 0x11, 0x00


	//----- nvinfo : EIATTR_SPARSE_MMA_MASK
	.align		4
.L_29:
        /*0058*/ 	.byte	0x03, 0x50
        /*005a*/ 	.short	0x0000


	//----- nvinfo : EIATTR_MAXREG_COUNT
	.align		4
        /*005c*/ 	.byte	0x03, 0x1b
        /*005e*/ 	.short	0x00ff


	//----- nvinfo : EIATTR_NUM_BARRIERS
	.align		4
        /*0060*/ 	.byte	0x02, 0x4c
        /*0062*/ 	.byte	0x01
	.zero		1


	//----- nvinfo : EIATTR_MERCURY_ISA_VERSION
	.align		4
        /*0064*/ 	.byte	0x03, 0x5f
        /*0066*/ 	.short	0x0101


	//----- nvinfo : EIATTR_VRC_CTA_INIT_COUNT
	.align		4
        /*0068*/ 	.byte	0x02, 0x4a
	.zero		1
	.zero		1


	//----- nvinfo : EIATTR_EXIT_INSTR_OFFSETS
	.align		4
        /*006c*/ 	.byte	0x04, 0x1c
        /*006e*/ 	.short	(.L_31 - .L_30)


	//   ....[0]....
.L_30:
        /*0070*/ 	.word	0x000001f0


	//   ....[1]....
        /*0074*/ 	.word	0x00000260


	//   ....[2]....
        /*0078*/ 	.word	0x000004d0


	//   ....[3]....
        /*007c*/ 	.word	0x00000520


	//----- nvinfo : EIATTR_CRS_STACK_SIZE
	.align		4
.L_31:
        /*0080*/ 	.byte	0x04, 0x1e
        /*0082*/ 	.short	(.L_33 - .L_32)
.L_32:
        /*0084*/ 	.word	0x00000000


	//----- nvinfo : EIATTR_CBANK_PARAM_SIZE
	.align		4
.L_33:
        /*0088*/ 	.byte	0x03, 0x19
        /*008a*/ 	.short	0x0028


	//----- nvinfo : EIATTR_PARAM_CBANK
	.align		4
        /*008c*/ 	.byte	0x04, 0x0a
        /*008e*/ 	.short	(.L_35 - .L_34)
	.align		4
.L_34:
        /*0090*/ 	.word	index@(.nv.constant0._Z20evovle_kernel_sharediPcS_PiS0_)
        /*0094*/ 	.short	0x0380
        /*0096*/ 	.short	0x0028


	//----- nvinfo : EIATTR_SW_WAR
	.align		4
.L_35:
        /*0098*/ 	.byte	0x04, 0x36
        /*009a*/ 	.short	(.L_37 - .L_36)
.L_36:
        /*009c*/ 	.word	0x00000008
.L_37:


//--------------------- .nv.info._Z13evovle_kerneliPcS_PiS0_ --------------------------
	.section	.nv.info._Z13evovle_kerneliPcS_PiS0_,"",@"SHT_CUDA_INFO"
	.sectionflags	@""
	.align	4


	//----- nvinfo : EIATTR_CUDA_API_VERSION
	.align		4
        /*0000*/ 	.byte	0x04, 0x37
        /*0002*/ 	.short	(.L_39 - .L_38)
.L_38:
        /*0004*/ 	.word	0x00000082


	//----- nvinfo : EIATTR_KPARAM_INFO
	.align		4
.L_39:
        /*0008*/ 	.byte	0x04, 0x17
        /*000a*/ 	.short	(.L_41 - .L_40)
.L_40:
        /*000c*/ 	.word	0x00000000
        /*0010*/ 	.short	0x0004
        /*0012*/ 	.short	0x0020
        /*0014*/ 	.byte	0x00, 0xf5, 0x21, 0x00


	//----- nvinfo : EIATTR_KPARAM_INFO
	.align		4
.L_41:
        /*0018*/ 	.byte	0x04, 0x17
        /*001a*/ 	.short	(.L_43 - .L_42)
.L_42:
        /*001c*/ 	.word	0x00000000
        /*0020*/ 	.short	0x0003
        /*0022*/ 	.short	0x0018
        /*0024*/ 	.byte	0x00, 0xf5, 0x21, 0x00


	//----- nvinfo : EIATTR_KPARAM_INFO
	.align		4
.L_43:
        /*0028*/ 	.byte	0x04, 0x17
        /*002a*/ 	.short	(.L_45 - .L_44)
.L_44:
        /*002c*/ 	.word	0x00000000
        /*0030*/ 	.short	0x0002
        /*0032*/ 	.short	0x0010
        /*0034*/ 	.byte	0x00, 0xf5, 0x21, 0x00


	//----- nvinfo : EIATTR_KPARAM_INFO
	.align		4
.L_45:
        /*0038*/ 	.byte	0x04, 0x17
        /*003a*/ 	.short	(.L_47 - .L_46)
.L_46:
        /*003c*/ 	.word	0x00000000
        /*0040*/ 	.short	0x0001
        /*0042*/ 	.short	0x0008
        /*0044*/ 	.byte	0x00, 0xf5, 0x21, 0x00


	//----- nvinfo : EIATTR_KPARAM_INFO
	.align		4
.L_47:
        /*0048*/ 	.byte	0x04, 0x17
        /*004a*/ 	.short	(.L_49 - .L_48)
.L_48:
        /*004c*/ 	.word	0x00000000
        /*0050*/ 	.short	0x0000
        /*0052*/ 	.short	0x0000
        /*0054*/ 	.byte	0x00, 0xf0, 0x11, 0x00


	//----- nvinfo : EIATTR_SPARSE_MMA_MASK
	.align		4
.L_49:
        /*0058*/ 	.byte	0x03, 0x50
        /*005a*/ 	.short	0x0000


	//----- nvinfo : EIATTR_MAXREG_COUNT
	.align		4
        /*005c*/ 	.byte	0x03, 0x1b
        /*005e*/ 	.short	0x00ff


	//----- nvinfo : EIATTR_MERCURY_ISA_VERSION
	.align		4
        /*0060*/ 	.byte	0x03, 0x5f
        /*0062*/ 	.short	0x0101


	//----- nvinfo : EIATTR_VRC_CTA_INIT_COUNT
	.align		4
        /*0064*/ 	.byte	0x02, 0x4a
	.zero		1
	.zero		1


	//----- nvinfo : EIATTR_EXIT_INSTR_OFFSETS
	.align		4
        /*0068*/ 	.byte	0x04, 0x1c
        /*006a*/ 	.short	(.L_51 - .L_50)


	//   ....[0]....
.L_50:
        /*006c*/ 	.word	0x000000d0


	//   ....[1]....
        /*0070*/ 	.word	0x00000550


	//   ....[2]....
        /*0074*/ 	.word	0x000005a0


	//----- nvinfo : EIATTR_CRS_STACK_SIZE
	.align		4
.L_51:
        /*0078*/ 	.byte	0x04, 0x1e
        /*007a*/ 	.short	(.L_53 - .L_52)
.L_52:
        /*007c*/ 	.word	0x00000000


	//----- nvinfo : EIATTR_CBANK_PARAM_SIZE
	.align		4
.L_53:
        /*0080*/ 	.byte	0x03, 0x19
        /*0082*/ 	.short	0x0028


	//----- nvinfo : EIATTR_PARAM_CBANK
	.align		4
        /*0084*/ 	.byte	0x04, 0x0a
        /*0086*/ 	.short	(.L_55 - .L_54)
	.align		4
.L_54:
        /*0088*/ 	.word	index@(.nv.constant0._Z13evovle_kerneliPcS_PiS0_)
        /*008c*/ 	.short	0x0380
        /*008e*/ 	.short	0x0028


	//----- nvinfo : EIATTR_SW_WAR
	.align		4
.L_55:
        /*0090*/ 	.byte	0x04, 0x36
        /*0092*/ 	.short	(.L_57 - .L_56)
.L_56:
        /*0094*/ 	.word	0x00000008
.L_57:


//--------------------- .nv.info._Z26periodicityPreservationGPUiPc --------------------------
	.section	.nv.info._Z26periodicityPreservationGPUiPc,"",@"SHT_CUDA_INFO"
	.sectionflags	@""
	.align	4


	//----- nvinfo : EIATTR_CUDA_API_VERSION
	.align		4
        /*0000*/ 	.byte	0x04, 0x37
        /*0002*/ 	.short	(.L_59 - .L_58)
.L_58:
        /*0004*/ 	.word	0x00000082


	//----- nvinfo : EIATTR_KPARAM_INFO
	.align		4
.L_59:
        /*0008*/ 	.byte	0x04, 0x17
        /*000a*/ 	.short	(.L_61 - .L_60)
.L_60:
        /*000c*/ 	.word	0x00000000
        /*0010*/ 	.short	0x0001
        /*0012*/ 	.short	0x0008
        /*0014*/ 	.byte	0x00, 0xf5, 0x21, 0x00


	//----- nvinfo : EIATTR_KPARAM_INFO
	.align		4
.L_61:
        /*0018*/ 	.byte	0x04, 0x17
        /*001a*/ 	.short	(.L_63 - .L_62)
.L_62:
        /*001c*/ 	.word	0x00000000
        /*0020*/ 	.short	0x0000
        /*0022*/ 	.short	0x0000
        /*0024*/ 	.byte	0x00, 0xf0, 0x11, 0x00


	//----- nvinfo : EIATTR_SPARSE_MMA_MASK
	.align		4
.L_63:
        /*0028*/ 	.byte	0x03, 0x50
        /*002a*/ 	.short	0x0000


	//----- nvinfo : EIATTR_MAXREG_COUNT
	.align		4
        /*002c*/ 	.byte	0x03, 0x1b
        /*002e*/ 	.short	0x00ff


	//----- nvinfo : EIATTR_MERCURY_ISA_VERSION
	.align		4
        /*0030*/ 	.byte	0x03, 0x5f
        /*0032*/ 	.short	0x0101


	//----- nvinfo : EIATTR_VRC_CTA_INIT_COUNT
	.align		4
        /*0034*/ 	.byte	0x02, 0x4a
	.zero		1
	.zero		1


	//----- nvinfo : EIATTR_EXIT_INSTR_OFFSETS
	.align		4
        /*0038*/ 	.byte	0x04, 0x1c
        /*003a*/ 	.short	(.L_65 - .L_64)


	//   ....[0]....
.L_64:
        /*003c*/ 	.word	0x00000a40


	//   ....[1]....
        /*0040*/ 	.word	0x00000ea0


	//   ....[2]....
        /*0044*/ 	.word	0x000010f0


	//   ....[3]....
        /*0048*/ 	.word	0x00001260


	//   ....[4]....
        /*004c*/ 	.word	0x00001310


	//----- nvinfo : EIATTR_CBANK_PARAM_SIZE
	.align		4
.L_65:
        /*0050*/ 	.byte	0x03, 0x19
        /*0052*/ 	.short	0x0010


	//----- nvinfo : EIATTR_PARAM_CBANK
	.align		4
        /*0054*/ 	.byte	0x04, 0x0a
        /*0056*/ 	.short	(.L_67 - .L_66)
	.align		4
.L_66:
        /*0058*/ 	.word	index@(.nv.constant0._Z26periodicityPreservationGPUiPc)
        /*005c*/ 	.short	0x0380
        /*005e*/ 	.short	0x0010


	//----- nvinfo : EIATTR_SW_WAR
	.align		4
.L_67:
        /*0060*/ 	.byte	0x04, 0x36
        /*0062*/ 	.short	(.L_69 - .L_68)
.L_68:
        /*0064*/ 	.word	0x00000008
.L_69:


//--------------------- .nv.callgraph             --------------------------
	.section	.nv.callgraph,"",@"SHT_CUDA_CALLGRAPH"
	.align	4
	.sectionentsize	8
	.align		4
        /*0000*/ 	.word	0x00000000
	.align		4
        /*0004*/ 	.word	0xffffffff
	.align		4
        /*0008*/ 	.word	0x00000000
	.align		4
        /*000c*/ 	.word	0xfffffffe
	.align		4
        /*0010*/ 	.word	0x00000000
	.align		4
        /*0014*/ 	.word	0xfffffffd
	.align		4
        /*0018*/ 	.word	0x00000000
	.align		4
        /*001c*/ 	.word	0xfffffffc


//--------------------- .text._Z20evovle_kernel_sharediPcS_PiS0_ --------------------------
	.section	.text._Z20evovle_kernel_sharediPcS_PiS0_,"ax",@progbits
	.align	128
        .global         _Z20evovle_kernel_sharediPcS_PiS0_
        .type           _Z20evovle_kernel_sharediPcS_PiS0_,@function
        .size           _Z20evovle_kernel_sharediPcS_PiS0_,(.L_x_21 - _Z20evovle_kernel_sharediPcS_PiS0_)
        .other          _Z20evovle_kernel_sharediPcS_PiS0_,@"STO_CUDA_ENTRY STV_DEFAULT"
_Z20evovle_kernel_sharediPcS_PiS0_:
.text._Z20evovle_kernel_sharediPcS_PiS0_:
[----:B------:R-:W-:Y:S01]  /*0000*/  LDC R1, c[0x0][0x37c] ;  /* 0x0000df00ff017b82 */ /* 0x000fe20000000800 */
[----:B------:R-:W0:Y:S01]  /*0010*/  S2R R0, SR_CTAID.X ;  /* 0x0000000000007919 */ /* 0x000e220000002500 */
[----:B------:R-:W1:Y:S01]  /*0020*/  LDCU UR10, c[0x0][0x360] ;  /* 0x00006c00ff0a77ac */ /* 0x000e620008000800 */
[----:B------:R-:W0:Y:S01]  /*0030*/  S2R R7, SR_TID.X ;  /* 0x0000000000077919 */ /* 0x000e220000002100 */
[----:B------:R-:W2:Y:S01]  /*0040*/  LDCU UR11, c[0x0][0x364] ;  /* 0x00006c80ff0b77ac */ /* 0x000ea20008000800 */
[----:B------:R-:W3:Y:S01]  /*0050*/  S2R R3, SR_CTAID.Y ;  /* 0x0000000000037919 */ /* 0x000ee20000002600 */
[----:B------:R-:W4:Y:S01]  /*0060*/  LDCU UR12, c[0x0][0x380] ;  /* 0x00007000ff0c77ac */ /* 0x000f220008000800 */
[----:B------:R-:W3:Y:S01]  /*0070*/  S2R R6, SR_TID.Y ;  /* 0x0000000000067919 */ /* 0x000ee20000002200 */
[----:B------:R-:W5:Y:S01]  /*0080*/  LDCU.64 UR14, c[0x0][0x388] ;  /* 0x00007100ff0e77ac */ /* 0x000f620008000a00 */
[----:B------:R-:W5:Y:S01]  /*0090*/  LDCU.64 UR8, c[0x0][0x358] ;  /* 0x00006b00ff0877ac */ /* 0x000f620008000a00 */
[----:B-1----:R-:W-:-:S02]  /*00a0*/  UIADD3 UR4, UPT, UPT, UR10, -0x2, URZ ;  /* 0xfffffffe0a047890 */ /* 0x002fc4000fffe0ff */
[----:B--2---:R-:W-:Y:S02]  /*00b0*/  UIADD3 UR5, UPT, UPT, UR11, -0x2, URZ ;  /* 0xfffffffe0b057890 */ /* 0x004fe4000fffe0ff */
[----:B----4-:R-:W-:Y:S02]  /*00c0*/  UIADD3 UR6, UPT, UPT, UR12, 0x2, URZ ;  /* 0x000000020c067890 */ /* 0x010fe4000fffe0ff */
[----:B------:R-:W-:Y:S01]  /*00d0*/  UIADD3 UR7, UPT, UPT, UR12, 0x1, URZ ;  /* 0x000000010c077890 */ /* 0x000fe2000fffe0ff */
[----:B0-----:R-:W-:Y:S02]  /*00e0*/  IMAD R0, R0, UR4, R7 ;  /* 0x0000000400007c24 */ /* 0x001fe4000f8e0207 */
[----:B---3--:R-:W-:-:S05]  /*00f0*/  IMAD R3, R3, UR5, R6 ;  /* 0x0000000503037c24 */ /* 0x008fca000f8e0206 */
[C---:B------:R-:W-:Y:S01]  /*0100*/  VIMNMX R8, PT, PT, R0.reuse, R3, !PT ;  /* 0x0000000300087248 */ /* 0x040fe20007fe0100 */
[----:B------:R-:W-:-:S03]  /*0110*/  IMAD R0, R0, UR6, R3 ;  /* 0x0000000600007c24 */ /* 0x000fc6000f8e0203 */
[----:B------:R-:W-:Y:S02]  /*0120*/  ISETP.GT.AND P0, PT, R8, UR7, PT ;  /* 0x0000000708007c0c */ /* 0x000fe4000bf04270 */
[----:B------:R-:W-:Y:S02]  /*0130*/  SHF.R.S32.HI R13, RZ, 0x1f, R0 ;  /* 0x0000001fff0d7819 */ /* 0x000fe40000011400 */
[----:B-----5:R-:W-:-:S04]  /*0140*/  IADD3 R2, P1, PT, R0, UR14, RZ ;  /* 0x0000000e00027c10 */ /* 0x020fc8000ff3e0ff */
[----:B------:R-:W-:-:S05]  /*0150*/  IADD3.X R3, PT, PT, R13, UR15, RZ, P1, !PT ;  /* 0x0000000f0d037c10 */ /* 0x000fca0008ffe4ff */
[----:B------:R-:W2:Y:S01]  /*0160*/  @!P0 LDG.E.U8 R5, desc[UR8][R2.64] ;  /* 0x0000000802058981 */ /* 0x000ea2000c1e1100 */
[----:B------:R-:W0:Y:S01]  /*0170*/  S2UR UR5, SR_CgaCtaId ;  /* 0x00000000000579c3 */ /* 0x000e220000008800 */
[----:B------:R-:W-:Y:S01]  /*0180*/  UMOV UR4, 0x400 ;  /* 0x0000040000047882 */ /* 0x000fe20000000000 */
[----:B------:R-:W-:Y:S01]  /*0190*/  ISETP.GT.AND P1, PT, R8, UR12, PT ;  /* 0x0000000c08007c0c */ /* 0x000fe2000bf24270 */
[----:B0-----:R-:W-:-:S06]  /*01a0*/  ULEA UR4, UR5, UR4, 0x18 ;  /* 0x0000000405047291 */ /* 0x001fcc000f8ec0ff */
[----:B------:R-:W-:-:S05]  /*01b0*/  LEA R4, R7, UR4, 0x4 ;  /* 0x0000000407047c11 */ /* 0x000fca000f8e20ff */
[----:B------:R-:W-:-:S05]  /*01c0*/  IMAD.IADD R4, R4, 0x1, R6 ;  /* 0x0000000104047824 */ /* 0x000fca00078e0206 */
[----:B--2---:R0:W-:Y:S01]  /*01d0*/  @!P0 STS.U8 [R4], R5 ;  /* 0x0000000504008388 */ /* 0x0041e20000000000 */
[----:B------:R-:W-:Y:S06]  /*01e0*/  BAR.SYNC.DEFER_BLOCKING 0x0 ;  /* 0x0000000000007b1d */ /* 0x000fec0000010000 */
[----:B------:R-:W-:Y:S05]  /*01f0*/  @P1 EXIT ;  /* 0x000000000000194d */ /* 0x000fea0003800000 */
[----:B------:R-:W-:-:S06]  /*0200*/  UIADD3 UR4, UPT, UPT, UR11, -0x1, URZ ;  /* 0xffffffff0b047890 */ /* 0x000fcc000fffe0ff */
[----:B------:R-:W-:Y:S01]  /*0210*/  ISETP.NE.AND P0, PT, R7, UR4, PT ;  /* 0x0000000407007c0c */ /* 0x000fe2000bf05270 */
[----:B------:R-:W-:-:S03]  /*0220*/  UIADD3 UR4, UPT, UPT, UR10, -0x1, URZ ;  /* 0xffffffff0a047890 */ /* 0x000fc6000fffe0ff */
[----:B------:R-:W-:-:S04]  /*0230*/  ISETP.EQ.OR P0, PT, R7, RZ, !P0 ;  /* 0x000000ff0700720c */ /* 0x000fc80004702670 */
[----:B------:R-:W-:-:S04]  /*0240*/  ISETP.EQ.OR P0, PT, R6, RZ, P0 ;  /* 0x000000ff0600720c */ /* 0x000fc80000702670 */
[----:B------:R-:W-:-:S13]  /*0250*/  ISETP.EQ.OR P0, PT, R6, UR4, P0 ;  /* 0x0000000406007c0c */ /* 0x000fda0008702670 */
[----:B------:R-:W-:Y:S05]  /*0260*/  @P0 EXIT ;  /* 0x000000000000094d */ /* 0x000fea0003800000 */
[----:B0-----:R-:W-:Y:S01]  /*0270*/  LDS.S8 R5, [R4+0x10] ;  /* 0x0000100004057984 */ /* 0x001fe20000000200 */
[----:B------:R-:W-:Y:S01]  /*0280*/  BSSY.RECONVERGENT B0, `(.L_x_0) ;  /* 0x0000013000007945 */ /* 0x000fe20003800200 */
[----:B------:R-:W-:Y:S02]  /*0290*/  PLOP3.LUT P0, PT, PT, PT, PT, 0x80, 0x8 ;  /* 0x000000000008781c */ /* 0x000fe40003f0f070 */
[----:B------:R-:W-:Y:S04]  /*02a0*/  LDS.S8 R6, [R4+-0x10] ;  /* 0xfffff00004067984 */ /* 0x000fe80000000200 */
[----:B------:R-:W0:Y:S04]  /*02b0*/  LDS.S8 R7, [R4+0x1] ;  /* 0x0000010004077984 */ /* 0x000e280000000200 */
[----:B------:R-:W-:Y:S04]  /*02c0*/  LDS.S8 R8, [R4+-0x1] ;  /* 0xffffff0004087984 */ /* 0x000fe80000000200 */
[----:B------:R-:W1:Y:S04]  /*02d0*/  LDS.S8 R9, [R4+0x11] ;  /* 0x0000110004097984 */ /* 0x000e680000000200 */
[----:B------:R-:W-:Y:S04]  /*02e0*/  LDS.S8 R10, [R4+-0x11] ;  /* 0xffffef00040a7984 */ /* 0x000fe80000000200 */
[----:B------:R-:W2:Y:S04]  /*02f0*/  LDS.S8 R11, [R4+-0xf] ;  /* 0xfffff100040b7984 */ /* 0x000ea80000000200 */
[----:B------:R-:W3:Y:S01]  /*0300*/  LDS.S8 R12, [R4+0xf] ;  /* 0x00000f00040c7984 */ /* 0x000ee20000000200 */
[----:B0-----:R-:W-:-:S04]  /*0310*/  IADD3 R5, PT, PT, R7, R6, R5 ;  /* 0x0000000607057210 */ /* 0x001fc80007ffe005 */
[----:B-1----:R-:W-:-:S04]  /*0320*/  IADD3 R5, PT, PT, R9, R5, R8 ;  /* 0x0000000509057210 */ /* 0x002fc80007ffe008 */
[----:B--2---:R-:W-:-:S05]  /*0330*/  IADD3 R5, PT, PT, R11, R5, R10 ;  /* 0x000000050b057210 */ /* 0x004fca0007ffe00a */
[----:B---3--:R-:W-:-:S05]  /*0340*/  IMAD.IADD R5, R5, 0x1, R12 ;  /* 0x0000000105057824 */ /* 0x008fca00078e020c */
[----:B------:R-:W-:-:S13]  /*0350*/  ISETP.NE.AND P1, PT, R5, 0x3, PT ;  /* 0x000000030500780c */ /* 0x000fda0003f25270 */
[----:B------:R-:W-:Y:S05]  /*0360*/  @!P1 BRA `(.L_x_1) ;  /* 0x0000000000109947 */ /* 0x000fea0003800000 */
[----:B------:R-:W-:-:S13]  /*0370*/  ISETP.NE.AND P1, PT, R5, 0x2, PT ;  /* 0x000000020500780c */ /* 0x000fda0003f25270 */
[----:B------:R-:W0:Y:S02]  /*0380*/  @!P1 LDS.U8 R4, [R4] ;  /* 0x0000000004049984 */ /* 0x000e240000000000 */
[----:B0-----:R-:W-:Y:S02]  /*0390*/  @!P1 ISETP.NE.AND P0, PT, R4, RZ, PT ;  /* 0x000000ff0400920c */ /* 0x001fe40003f05270 */
[----:B------:R-:W-:-:S13]  /*03a0*/  @P1 PLOP3.LUT P0, PT, PT, PT, PT, 0x8, 0x80 ;  /* 0x000000000080181c */ /* 0x000fda0003f0e170 */
.L_x_1:
[----:B------:R-:W-:Y:S05]  /*03b0*/  BSYNC.RECONVERGENT B0 ;  /* 0x0000000000007941 */ /* 0x000fea0003800200 */
.L_x_0:
[----:B------:R-:W0:Y:S01]  /*03c0*/  LDCU.64 UR4, c[0x0][0x390] ;  /* 0x00007200ff0477ac */ /* 0x000e220008000a00 */
[----:B------:R-:W-:Y:S01]  /*03d0*/  SEL R7, RZ, 0x1, !P0 ;  /* 0x00000001ff077807 */ /* 0x000fe20004000000 */
[----:B------:R-:W-:Y:S01]  /*03e0*/  BSSY.RECONVERGENT B0, `(.L_x_2) ;  /* 0x000000b000007945 */ /* 0x000fe20003800200 */
[----:B0-----:R-:W-:Y:S02]  /*03f0*/  IADD3 R4, P1, PT, R0, UR4, RZ ;  /* 0x0000000400047c10 */ /* 0x001fe4000ff3e0ff */
[----:B------:R-:W-:Y:S02]  /*0400*/  PRMT R0, RZ, 0x7610, R0 ;  /* 0x00007610ff007816 */ /* 0x000fe40000000000 */
[----:B------:R-:W-:-:S05]  /*0410*/  IADD3.X R5, PT, PT, R13, UR5, RZ, P1, !PT ;  /* 0x000000050d057c10 */ /* 0x000fca0008ffe4ff */
[----:B------:R0:W-:Y:S01]  /*0420*/  STG.E.U8 desc[UR8][R4.64], R7 ;  /* 0x0000000704007986 */ /* 0x0001e2000c101108 */
[----:B------:R-:W-:Y:S05]  /*0430*/  @!P0 BRA `(.L_x_3) ;  /* 0x0000000000148947 */ /* 0x000fea0003800000 */
[----:B0-----:R-:W0:Y:S02]  /*0440*/  LDC.64 R6, c[0x0][0x398] ;  /* 0x0000e600ff067b82 */ /* 0x001e240000000a00 */
[----:B0-----:R-:W2:Y:S02]  /*0450*/  LDG.E R0, desc[UR8][R6.64] ;  /* 0x0000000806007981 */ /* 0x001ea4000c1e1900 */
[----:B--2---:R-:W-:-:S05]  /*0460*/  VIADD R9, R0, 0x1 ;  /* 0x0000000100097836 */ /* 0x004fca0000000000 */
[----:B------:R1:W-:Y:S04]  /*0470*/  STG.E desc[UR8][R6.64], R9 ;  /* 0x0000000906007986 */ /* 0x0003e8000c101908 */
[----:B------:R1:W5:Y:S02]  /*0480*/  LDG.E.U8 R0, desc[UR8][R4.64] ;  /* 0x0000000804007981 */ /* 0x000364000c1e1100 */
.L_x_3:
[----:B------:R-:W-:Y:S05]  /*0490*/  BSYNC.RECONVERGENT B0 ;  /* 0x0000000000007941 */ /* 0x000fea0003800200 */
.L_x_2:
[----:B------:R-:W2:Y:S01]  /*04a0*/  LDG.E.U8 R2, desc[UR8][R2.64] ;  /* 0x0000000802027981 */ /* 0x000ea2000c1e1100 */
[----:B01---5:R-:W-:-:S04]  /*04b0*/  LOP3.LUT R5, R0, 0xff, RZ, 0xc0, !PT ;  /* 0x000000ff00057812 */ /* 0x023fc800078ec0ff */
[----:B--2---:R-:W-:-:S13]  /*04c0*/  ISETP.NE.AND P0, PT, R5, R2, PT ;  /* 0x000000020500720c */ /* 0x004fda0003f05270 */
[----:B------:R-:W-:Y:S05]  /*04d0*/  @!P0 EXIT ;  /* 0x000000000000894d */ /* 0x000fea0003800000 */
[----:B------:R-:W0:Y:S02]  /*04e0*/  LDC.64 R2, c[0x0][0x3a0] ;  /* 0x0000e800ff027b82 */ /* 0x000e240000000a00 */
[----:B0-----:R-:W2:Y:S02]  /*04f0*/  LDG.E R0, desc[UR8][R2.64] ;  /* 0x0000000802007981 */ /* 0x001ea4000c1e1900 */
[----:B--2---:R-:W-:-:S05]  /*0500*/  VIADD R5, R0, 0x1 ;  /* 0x0000000100057836 */ /* 0x004fca0000000000 */
[----:B------:R-:W-:Y:S01]  /*0510*/  STG.E desc[UR8][R2.64], R5 ;  /* 0x0000000502007986 */ /* 0x000fe2000c101908 */
[----:B------:R-:W-:Y:S05]  /*0520*/  EXIT ;  /* 0x000000000000794d */ /* 0x000fea0003800000 */
.L_x_4:
[----:B------:R-:W-:-:S00]  /*0530*/  BRA `(.L_x_4) ;  /* 0xfffffffc00fc7947 */ /* 0x000fc0000383ffff */
[----:B------:R-:W-:-:S00]  /*0540*/  NOP ;  /* 0x0000000000007918 */ /* 0x000fc00000000000 */
        /* <DEDUP_REMOVED lines=11> */
.L_x_21:


//--------------------- .text._Z13evovle_kerneliPcS_PiS0_ --------------------------
	.section	.text._Z13evovle_kerneliPcS_PiS0_,"ax",@progbits
	.align	128
        .global         _Z13evovle_kerneliPcS_PiS0_
        .type           _Z13evovle_kerneliPcS_PiS0_,@function
        .size           _Z13evovle_kerneliPcS_PiS0_,(.L_x_22 - _Z13evovle_kerneliPcS_PiS0_)
        .other          _Z13evovle_kerneliPcS_PiS0_,@"STO_CUDA_ENTRY STV_DEFAULT"
_Z13evovle_kerneliPcS_PiS0_:
.text._Z13evovle_kerneliPcS_PiS0_:
[----:B------:R-:W-:Y:S01]  /*0000*/  LDC R1, c[0x0][0x37c] ;  /* 0x0000df00ff017b82 */ /* 0x000fe20000000800 */
[----:B------:R-:W0:Y:S01]  /*0010*/  S2R R0, SR_CTAID.X ;  /* 0x0000000000007919 */ /* 0x000e220000002500 */
[----:B------:R-:W0:Y:S01]  /*0020*/  LDCU UR4, c[0x0][0x360] ;  /* 0x00006c00ff0477ac */ /* 0x000e220008000800 */
[----:B------:R-:W0:Y:S01]  /*0030*/  S2R R3, SR_TID.X ;  /* 0x0000000000037919 */ /* 0x000e220000002100 */
[----:B------:R-:W1:Y:S01]  /*0040*/  LDCU UR5, c[0x0][0x364] ;  /* 0x00006c80ff0577ac */ /* 0x000e620008000800 */
[----:B------:R-:W1:Y:S01]  /*0050*/  S2R R4, SR_CTAID.Y ;  /* 0x0000000000047919 */ /* 0x000e620000002600 */
[----:B------:R-:W2:Y:S01]  /*0060*/  LDCU UR10, c[0x0][0x380] ;  /* 0x00007000ff0a77ac */ /* 0x000ea20008000800 */
[----:B------:R-:W1:Y:S01]  /*0070*/  S2R R5, SR_TID.Y ;  /* 0x0000000000057919 */ /* 0x000e620000002200 */
[----:B0-----:R-:W-:-:S04]  /*0080*/  IMAD R0, R0, UR4, R3 ;  /* 0x0000000400007c24 */ /* 0x001fc8000f8e0203 */
[----:B------:R-:W-:Y:S02]  /*0090*/  VIADD R0, R0, 0x1 ;  /* 0x0000000100007836 */ /* 0x000fe40000000000 */
[----:B-1----:R-:W-:-:S05]  /*00a0*/  IMAD R4, R4, UR5, R5 ;  /* 0x0000000504047c24 */ /* 0x002fca000f8e0205 */
[----:B--2---:R-:W-:-:S04]  /*00b0*/  ISETP.GE.AND P0, PT, R4, UR10, PT ;  /* 0x0000000a04007c0c */ /* 0x004fc8000bf06270 */
[----:B------:R-:W-:-:S13]  /*00c0*/  ISETP.GT.OR P0, PT, R0, UR10, P0 ;  /* 0x0000000a00007c0c */ /* 0x000fda0008704670 */
[----:B------:R-:W-:Y:S05]  /*00d0*/  @P0 EXIT ;  /* 0x000000000000094d */ /* 0x000fea0003800000 */
[----:B------:R-:W0:Y:S01]  /*00e0*/  LDC.64 R2, c[0x0][0x388] ;  /* 0x0000e200ff027b82 */ /* 0x000e220000000a00 */
[----:B------:R-:W-:Y:S01]  /*00f0*/  UIADD3 UR4, UPT, UPT, UR10, 0x2, URZ ;  /* 0x000000020a047890 */ /* 0x000fe2000fffe0ff */
[----:B------:R-:W1:Y:S05]  /*0100*/  LDCU.64 UR6, c[0x0][0x358] ;  /* 0x00006b00ff0677ac */ /* 0x000e6a0008000a00 */
[----:B------:R-:W-:Y:S01]  /*0110*/  IMAD R5, R0, UR4, RZ ;  /* 0x0000000400057c24 */ /* 0x000fe2000f8e02ff */
[----:B------:R-:W-:-:S04]  /*0120*/  USHF.R.S32.HI UR5, URZ, 0x1f, UR4 ;  /* 0x0000001fff057899 */ /* 0x000fc80008011404 */
[C---:B------:R-:W-:Y:S01]  /*0130*/  IADD3 R7, P0, PT, R4.reuse, R5, RZ ;  /* 0x0000000504077210 */ /* 0x040fe20007f1e0ff */
[----:B------:R-:W-:-:S03]  /*0140*/  IMAD.IADD R4, R4, 0x1, R5 ;  /* 0x0000000104047824 */ /* 0x000fc600078e0205 */
[----:B------:R-:W-:Y:S02]  /*0150*/  LEA.HI.X.SX32 R0, R5, RZ, 0x1, P0 ;  /* 0x000000ff05007211 */ /* 0x000fe400000f0eff */
[C-C-:B0-----:R-:W-:Y:S02]  /*0160*/  IADD3 R8, P0, P1, R7.reuse, UR4, R2.reuse ;  /* 0x0000000407087c10 */ /* 0x141fe4000f91e002 */
[C---:B------:R-:W-:Y:S02]  /*0170*/  IADD3 R10, P2, P3, R7.reuse, -UR4, R2 ;  /* 0x80000004070a7c10 */ /* 0x040fe4000fb5e002 */
[--C-:B------:R-:W-:Y:S02]  /*0180*/  IADD3.X R9, PT, PT, R0, UR5, R3.reuse, P0, P1 ;  /* 0x0000000500097c10 */ /* 0x100fe400087e2403 */
[-C--:B------:R-:W-:Y:S01]  /*0190*/  IADD3 R14, P0, PT, R4, R2.reuse, RZ ;  /* 0x00000002040e7210 */ /* 0x080fe20007f1e0ff */
[----:B------:R-:W-:Y:S01]  /*01a0*/  UIADD3 UR4, UPT, UPT, UR10, 0x3, URZ ;  /* 0x000000030a047890 */ /* 0x000fe2000fffe0ff */
[----:B------:R-:W-:Y:S01]  /*01b0*/  IADD3.X R11, PT, PT, R0, ~UR5, R3, P2, P3 ;  /* 0x80000005000b7c10 */ /* 0x000fe200097e6403 */
[----:B------:R-:W-:Y:S01]  /*01c0*/  ULOP3.LUT UR5, URZ, UR10, URZ, 0x33, !UPT ;  /* 0x0000000aff057292 */ /* 0x000fe2000f8e33ff */
[C---:B------:R-:W-:Y:S01]  /*01d0*/  LEA.HI.X.SX32 R15, R4.reuse, R3, 0x1, P0 ;  /* 0x00000003040f7211 */ /* 0x040fe200000f0eff */
[----:B------:R-:W-:Y:S01]  /*01e0*/  VIADD R13, R4, 0x1 ;  /* 0x00000001040d7836 */ /* 0x000fe20000000000 */
[----:B------:R-:W-:Y:S01]  /*01f0*/  IADD3 R4, P4, PT, R7, R2, RZ ;  /* 0x0000000207047210 */ /* 0x000fe20007f9e0ff */
[----:B------:R-:W-:-:S02]  /*0200*/  USHF.R.S32.HI UR8, URZ, 0x1f, UR4 ;  /* 0x0000001fff087899 */ /* 0x000fc40008011404 */
[----:B------:R-:W-:Y:S01]  /*0210*/  IADD3 R12, P0, P1, R7, UR4, R2 ;  /* 0x00000004070c7c10 */ /* 0x000fe2000f91e002 */
[----:B------:R-:W-:Y:S01]  /*0220*/  VIADD R16, R13, UR5 ;  /* 0x000000050d107c36 */ /* 0x000fe20008000000 */
[----:B-1----:R0:W2:Y:S01]  /*0230*/  LDG.E.S8 R17, desc[UR6][R10.64+0x1] ;  /* 0x000001060a117981 */ /* 0x0020a2000c1e1300 */
[----:B------:R-:W-:Y:S01]  /*0240*/  IMAD.X R5, R0, 0x1, R3, P4 ;  /* 0x0000000100057824 */ /* 0x000fe200020e0603 */
[----:B------:R-:W-:Y:S01]  /*0250*/  USHF.R.S32.HI UR9, URZ, 0x1f, UR10 ;  /* 0x0000001fff097899 */ /* 0x000fe2000801140a */
[--C-:B------:R-:W-:Y:S01]  /*0260*/  SHF.R.S32.HI R18, RZ, 0x1f, R13.reuse ;  /* 0x0000001fff127819 */ /* 0x100fe2000001140d */
[----:B------:R1:W2:Y:S04]  /*0270*/  LDG.E.S8 R6, desc[UR6][R8.64+0x1] ;  /* 0x0000010608067981 */ /* 0x0002a8000c1e1300 */
[----:B------:R-:W3:Y:S01]  /*0280*/  LDG.E.S8 R15, desc[UR6][R14.64] ;  /* 0x000000060e0f7981 */ /* 0x000ee2000c1e1300 */
[----:B0-----:R-:W-:-:S02]  /*0290*/  IADD3 R10, P4, P5, R2, UR10, R13 ;  /* 0x0000000a020a7c10 */ /* 0x001fc4000fd9e00d */
[--C-:B------:R-:W-:Y:S02]  /*02a0*/  IADD3.X R13, PT, PT, R0, UR8, R3.reuse, P0, P1 ;  /* 0x00000008000d7c10 */ /* 0x100fe400087e2403 */
[----:B-1----:R-:W-:Y:S02]  /*02b0*/  IADD3 R8, P2, P3, R7, -UR4, R2 ;  /* 0x8000000407087c10 */ /* 0x002fe4000fb5e002 */
[----:B------:R-:W-:Y:S01]  /*02c0*/  IADD3 R2, P0, PT, R16, R2, RZ ;  /* 0x0000000210027210 */ /* 0x000fe20007f1e0ff */
[----:B------:R-:W3:Y:S01]  /*02d0*/  LDG.E.S8 R12, desc[UR6][R12.64+0x1] ;  /* 0x000001060c0c7981 */ /* 0x000ee2000c1e1300 */
[----:B------:R-:W-:-:S03]  /*02e0*/  IADD3.X R9, PT, PT, R0, ~UR8, R3, P2, P3 ;  /* 0x8000000800097c10 */ /* 0x000fc600097e6403 */
[----:B------:R-:W2:Y:S01]  /*02f0*/  LDG.E.S8 R14, desc[UR6][R4.64+0x2] ;  /* 0x00000206040e7981 */ /* 0x000ea2000c1e1300 */
[----:B------:R-:W-:Y:S02]  /*0300*/  IADD3.X R11, PT, PT, R3, UR9, R18, P4, P5 ;  /* 0x00000009030b7c10 */ /* 0x000fe4000a7ea412 */
[----:B------:R-:W-:Y:S01]  /*0310*/  LEA.HI.X.SX32 R3, R16, R3, 0x1, P0 ;  /* 0x0000000310037211 */ /* 0x000fe200000f0eff */
[----:B------:R-:W4:Y:S04]  /*0320*/  LDG.E.S8 R9, desc[UR6][R8.64+0x1] ;  /* 0x0000010608097981 */ /* 0x000f28000c1e1300 */
[----:B------:R-:W4:Y:S04]  /*0330*/  LDG.E.S8 R2, desc[UR6][R2.64] ;  /* 0x0000000602027981 */ /* 0x000f28000c1e1300 */
[----:B------:R-:W5:Y:S01]  /*0340*/  LDG.E.S8 R11, desc[UR6][R10.64+0x1] ;  /* 0x000001060a0b7981 */ /* 0x000f62000c1e1300 */
[----:B------:R-:W-:Y:S01]  /*0350*/  BSSY.RECONVERGENT B0, `(.L_x_5) ;  /* 0x000000e000007945 */ /* 0x000fe20003800200 */
[----:B------:R-:W-:-:S02]  /*0360*/  PLOP3.LUT P0, PT, PT, PT, PT, 0x80, 0x8 ;  /* 0x000000000008781c */ /* 0x000fc40003f0f070 */
[----:B--2---:R-:W-:-:S04]  /*0370*/  IADD3 R6, PT, PT, R14, R17, R6 ;  /* 0x000000110e067210 */ /* 0x004fc80007ffe006 */
[----:B---3--:R-:W-:-:S04]  /*0380*/  IADD3 R6, PT, PT, R12, R6, R15 ;  /* 0x000000060c067210 */ /* 0x008fc80007ffe00f */
[----:B----4-:R-:W-:-:S05]  /*0390*/  IADD3 R6, PT, PT, R2, R6, R9 ;  /* 0x0000000602067210 */ /* 0x010fca0007ffe009 */
[----:B-----5:R-:W-:-:S05]  /*03a0*/  IMAD.IADD R6, R6, 0x1, R11 ;  /* 0x0000000106067824 */ /* 0x020fca00078e020b */
[----:B------:R-:W-:-:S13]  /*03b0*/  ISETP.NE.AND P1, PT, R6, 0x3, PT ;  /* 0x000000030600780c */ /* 0x000fda0003f25270 */
[----:B------:R-:W-:Y:S05]  /*03c0*/  @!P1 BRA `(.L_x_6) ;  /* 0x0000000000189947 */ /* 0x000fea0003800000 */
[----:B------:R-:W-:-:S13]  /*03d0*/  ISETP.NE.AND P0, PT, R6, 0x2, PT ;  /* 0x000000020600780c */ /* 0x000fda0003f05270 */
[----:B------:R-:W-:Y:S05]  /*03e0*/  @P0 BRA `(.L_x_7) ;  /* 0x00000000000c0947 */ /* 0x000fea0003800000 */
[----:B------:R-:W2:Y:S02]  /*03f0*/  LDG.E.U8 R2, desc[UR6][R4.64+0x1] ;  /* 0x0000010604027981 */ /* 0x000ea4000c1e1100 */
[----:B--2---:R-:W-:Y:S01]  /*0400*/  ISETP.NE.AND P0, PT, R2, RZ, PT ;  /* 0x000000ff0200720c */ /* 0x004fe20003f05270 */
[----:B------:R-:W-:-:S12]  /*0410*/  BRA `(.L_x_6) ;  /* 0x0000000000047947 */ /* 0x000fd80003800000 */
.L_x_7:
[----:B------:R-:W-:-:S13]  /*0420*/  PLOP3.LUT P0, PT, PT, PT, PT, 0x8, 0x80 ;  /* 0x000000000080781c */ /* 0x000fda0003f0e170 */
.L_x_6:
[----:B------:R-:W-:Y:S05]  /*0430*/  BSYNC.RECONVERGENT B0 ;  /* 0x0000000000007941 */ /* 0x000fea0003800200 */
.L_x_5:
[----:B------:R-:W0:Y:S01]  /*0440*/  LDCU.64 UR4, c[0x0][0x390] ;  /* 0x00007200ff0477ac */ /* 0x000e220008000a00 */
[----:B------:R-:W-:Y:S01]  /*0450*/  BSSY.RECONVERGENT B0, `(.L_x_8) ;  /* 0x000000c000007945 */ /* 0x000fe20003800200 */
[----:B0-----:R-:W-:Y:S02]  /*0460*/  IADD3 R2, P1, PT, R7, UR4, RZ ;  /* 0x0000000407027c10 */ /* 0x001fe4000ff3e0ff */
[----:B------:R-:W-:Y:S02]  /*0470*/  SEL R7, RZ, 0x1, !P0 ;  /* 0x00000001ff077807 */ /* 0x000fe40004000000 */
[----:B------:R-:W-:Y:S02]  /*0480*/  IADD3.X R3, PT, PT, R0, UR5, RZ, P1, !PT ;  /* 0x0000000500037c10 */ /* 0x000fe40008ffe4ff */
[----:B------:R-:W-:-:S03]  /*0490*/  PRMT R0, RZ, 0x7610, R0 ;  /* 0x00007610ff007816 */ /* 0x000fc60000000000 */
[----:B------:R0:W-:Y:S01]  /*04a0*/  STG.E.U8 desc[UR6][R2.64+0x1], R7 ;  /* 0x0000010702007986 */ /* 0x0001e2000c101106 */
[----:B------:R-:W-:Y:S05]  /*04b0*/  @!P0 BRA `(.L_x_9) ;  /* 0x0000000000148947 */ /* 0x000fea0003800000 */
[----:B0-----:R-:W0:Y:S02]  /*04c0*/  LDC.64 R6, c[0x0][0x398] ;  /* 0x0000e600ff067b82 */ /* 0x001e240000000a00 */
[----:B0-----:R-:W2:Y:S02]  /*04d0*/  LDG.E R0, desc[UR6][R6.64] ;  /* 0x0000000606007981 */ /* 0x001ea4000c1e1900 */
[----:B--2---:R-:W-:-:S05]  /*04e0*/  VIADD R9, R0, 0x1 ;  /* 0x0000000100097836 */ /* 0x004fca0000000000 */
[----:B------:R1:W-:Y:S04]  /*04f0*/  STG.E desc[UR6][R6.64], R9 ;  /* 0x0000000906007986 */ /* 0x0003e8000c101906 */
[----:B------:R1:W5:Y:S02]  /*0500*/  LDG.E.U8 R0, desc[UR6][R2.64+0x1] ;  /* 0x0000010602007981 */ /* 0x000364000c1e1100 */
.L_x_9:
[----:B------:R-:W-:Y:S05]  /*0510*/  BSYNC.RECONVERGENT B0 ;  /* 0x0000000000007941 */ /* 0x000fea0003800200 */
.L_x_8:
        /* <DEDUP_REMOVED lines=9> */
.L_x_10:
        /* <DEDUP_REMOVED lines=13> */
.L_x_22:


//--------------------- .text._Z26periodicityPreservationGPUiPc --------------------------
	.section	.text._Z26periodicityPreservationGPUiPc,"ax",@progbits
	.align	128
        .global         _Z26periodicityPreservationGPUiPc
        .type           _Z26periodicityPreservationGPUiPc,@function
        .size           _Z26periodicityPreservationGPUiPc,(.L_x_23 - _Z26periodicityPreservationGPUiPc)
        .other          _Z26periodicityPreservationGPUiPc,@"STO_CUDA_ENTRY STV_DEFAULT"
_Z26periodicityPreservationGPUiPc:
.text._Z26periodicityPreservationGPUiPc:
[----:B------:R-:W-:Y:S01]  /*0000*/  LDC R1, c[0x0][0x37c] ;  /* 0x0000df00ff017b82 */ /* 0x000fe20000000800 */
[----:B------:R-:W0:Y:S01]  /*0010*/  LDCU UR4, c[0x0][0x380] ;  /* 0x00007000ff0477ac */ /* 0x000e220008000800 */
[----:B------:R-:W1:Y:S01]  /*0020*/  LDCU.64 UR6, c[0x0][0x358] ;  /* 0x00006b00ff0677ac */ /* 0x000e620008000a00 */
[----:B0-----:R-:W-:-:S05]  /*0030*/  IMAD.U32 R3, RZ, RZ, UR4 ;  /* 0x00000004ff037e24 */ /* 0x001fca000f8e00ff */
[----:B------:R-:W-:-:S13]  /*0040*/  ISETP.GE.AND P0, PT, R3, 0x1, PT ;  /* 0x000000010300780c */ /* 0x000fda0003f06270 */
[----:B-1----:R-:W-:Y:S05]  /*0050*/  @!P0 BRA `(.L_x_11) ;  /* 0x0000000800748947 */ /* 0x002fea0003800000 */
[C---:B------:R-:W-:Y:S01]  /*0060*/  ISETP.GE.U32.AND P0, PT, R3.reuse, 0x8, PT ;  /* 0x000000080300780c */ /* 0x040fe20003f06070 */
[C---:B------:R-:W-:Y:S01]  /*0070*/  VIADD R0, R3.reuse, 0x2 ;  /* 0x0000000203007836 */ /* 0x040fe20000000000 */
[----:B------:R-:W-:Y:S01]  /*0080*/  UMOV UR4, 0x1 ;  /* 0x0000000100047882 */ /* 0x000fe20000000000 */
[----:B------:R-:W-:Y:S02]  /*0090*/  LOP3.LUT R16, R3, 0x7, RZ, 0xc0, !PT ;  /* 0x0000000703107812 */ /* 0x000fe400078ec0ff */
[----:B------:R-:W-:-:S04]  /*00a0*/  IMAD R5, R0, R3, RZ ;  /* 0x0000000300057224 */ /* 0x000fc800078e02ff */
[----:B------:R-:W-:-:S04]  /*00b0*/  IMAD.IADD R2, R0, 0x1, R5 ;  /* 0x0000000100027824 */ /* 0x000fc800078e0205 */
[----:B------:R-:W-:Y:S05]  /*00c0*/  @!P0 BRA `(.L_x_12) ;  /* 0x0000000000fc8947 */ /* 0x000fea0003800000 */
[----:B------:R-:W0:Y:S01]  /*00d0*/  LDC R21, c[0x0][0x38c] ;  /* 0x0000e300ff157b82 */ /* 0x000e220000000800 */
[----:B------:R-:W1:Y:S01]  /*00e0*/  LDCU UR4, c[0x0][0x388] ;  /* 0x00007100ff0477ac */ /* 0x000e620008000800 */
[----:B------:R-:W-:Y:S01]  /*00f0*/  LOP3.LUT R14, R3, 0x7ffffff8, RZ, 0xc0, !PT ;  /* 0x7ffffff8030e7812 */ /* 0x000fe200078ec0ff */
[----:B------:R-:W-:Y:S02]  /*0100*/  VIADD R15, R2, 0x1 ;  /* 0x00000001020f7836 */ /* 0x000fe40000000000 */
[----:B------:R-:W-:Y:S02]  /*0110*/  VIADD R17, R5, 0x1 ;  /* 0x0000000105117836 */ /* 0x000fe40000000000 */
[----:B------:R-:W-:Y:S01]  /*0120*/  IMAD.MOV R14, RZ, RZ, -R14 ;  /* 0x000000ffff0e7224 */ /* 0x000fe200078e0a0e */
[----:B------:R-:W2:Y:S01]  /*0130*/  LDC R4, c[0x0][0x380] ;  /* 0x0000e000ff047b82 */ /* 0x000ea20000000800 */
[----:B-1----:R-:W-:Y:S01]  /*0140*/  IMAD.U32 R18, RZ, RZ, UR4 ;  /* 0x00000004ff127e24 */ /* 0x002fe2000f8e00ff */
[----:B------:R-:W-:-:S06]  /*0150*/  UMOV UR4, URZ ;  /* 0x000000ff00047c82 */ /* 0x000fcc0008000000 */
.L_x_13:
[----:B--2---:R-:W-:Y:S02]  /*0160*/  IMAD.MOV.U32 R3, RZ, RZ, R4 ;  /* 0x000000ffff037224 */ /* 0x004fe400078e0004 */
[----:B---3--:R-:W-:Y:S02]  /*0170*/  IMAD.MOV.U32 R6, RZ, RZ, R18 ;  /* 0x000000ffff067224 */ /* 0x008fe400078e0012 */
[----:B0-----:R-:W-:-:S03]  /*0180*/  IMAD.MOV.U32 R7, RZ, RZ, R21 ;  /* 0x000000ffff077224 */ /* 0x001fc600078e0015 */
[----:B------:R-:W-:-:S05]  /*0190*/  IADD3 R10, P0, PT, R6, R3, RZ ;  /* 0x00000003060a7210 */ /* 0x000fca0007f1e0ff */
[----:B------:R-:W-:-:S05]  /*01a0*/  IMAD.X R11, RZ, RZ, R7, P0 ;  /* 0x000000ffff0b7224 */ /* 0x000fca00000e0607 */
[----:B------:R-:W2:Y:S01]  /*01b0*/  LDG.E.U8 R23, desc[UR6][R10.64+0x3] ;  /* 0x000003060a177981 */ /* 0x000ea2000c1e1100 */
[-C--:B------:R-:W-:Y:S02]  /*01c0*/  IADD3 R18, P0, PT, R15, R6.reuse, RZ ;  /* 0x000000060f127210 */ /* 0x080fe40007f1e0ff */
[----:B------:R-:W-:-:S03]  /*01d0*/  IADD3 R20, P1, PT, R17, R6, RZ ;  /* 0x0000000611147210 */ /* 0x000fc60007f3e0ff */
[--C-:B------:R-:W-:Y:S02]  /*01e0*/  IMAD.X R19, RZ, RZ, R7.reuse, P0 ;  /* 0x000000ffff137224 */ /* 0x100fe400000e0607 */
[----:B------:R-:W-:-:S03]  /*01f0*/  IMAD.X R21, RZ, RZ, R7, P1 ;  /* 0x000000ffff157224 */ /* 0x000fc600008e0607 */
[----:B--2---:R0:W-:Y:S04]  /*0200*/  STG.E.U8 desc[UR6][R18.64], R23 ;  /* 0x0000001712007986 */ /* 0x0041e8000c101106 */
[----:B------:R-:W2:Y:S01]  /*0210*/  LDG.E.U8 R21, desc[UR6][R20.64] ;  /* 0x0000000614157981 */ /* 0x000ea2000c1e1100 */
[----:B------:R-:W-:-:S05]  /*0220*/  IADD3 R8, P0, PT, R0, R6, RZ ;  /* 0x0000000600087210 */ /* 0x000fca0007f1e0ff */
[--C-:B------:R-:W-:Y:S01]  /*0230*/  IMAD.X R9, RZ, RZ, R7.reuse, P0 ;  /* 0x000000ffff097224 */ /* 0x100fe200000e0607 */
[-C--:B------:R-:W-:Y:S01]  /*0240*/  IADD3 R12, P0, PT, R2, R6.reuse, RZ ;  /* 0x00000006020c7210 */ /* 0x080fe20007f1e0ff */
[----:B--2---:R1:W-:Y:S04]  /*0250*/  STG.E.U8 desc[UR6][R6.64+0x1], R21 ;  /* 0x0000011506007986 */ /* 0x0043e8000c101106 */
[----:B------:R-:W2:Y:S01]  /*0260*/  LDG.E.U8 R25, desc[UR6][R8.64+0x2] ;  /* 0x0000020608197981 */ /* 0x000ea2000c1e1100 */
[----:B------:R-:W-:Y:S01]  /*0270*/  IADD3 R10, P1, PT, R5, R6, RZ ;  /* 0x00000006050a7210 */ /* 0x000fe20007f3e0ff */
[----:B------:R-:W-:-:S04]  /*0280*/  IMAD.X R13, RZ, RZ, R7, P0 ;  /* 0x000000ffff0d7224 */ /* 0x000fc800000e0607 */
[----:B------:R-:W-:Y:S01]  /*0290*/  IMAD.X R11, RZ, RZ, R7, P1 ;  /* 0x000000ffff0b7224 */ /* 0x000fe200008e0607 */
[----:B--2---:R2:W-:Y:S04]  /*02a0*/  STG.E.U8 desc[UR6][R12.64+0x2], R25 ;  /* 0x000002190c007986 */ /* 0x0045e8000c101106 */
[----:B0-----:R-:W3:Y:S04]  /*02b0*/  LDG.E.U8 R19, desc[UR6][R10.64+0x2] ;  /* 0x000002060a137981 */ /* 0x001ee8000c1e1100 */
[----:B---3--:R0:W-:Y:S04]  /*02c0*/  STG.E.U8 desc[UR6][R6.64+0x2], R19 ;  /* 0x0000021306007986 */ /* 0x0081e8000c101106 */
[----:B------:R-:W3:Y:S04]  /*02d0*/  LDG.E.U8 R23, desc[UR6][R8.64+0x3] ;  /* 0x0000030608177981 */ /* 0x000ee8000c1e1100 */
[----:B---3--:R3:W-:Y:S04]  /*02e0*/  STG.E.U8 desc[UR6][R12.64+0x3], R23 ;  /* 0x000003170c007986 */ /* 0x0087e8000c101106 */
[----:B-1----:R-:W4:Y:S04]  /*02f0*/  LDG.E.U8 R21, desc[UR6][R10.64+0x3] ;  /* 0x000003060a157981 */ /* 0x002f28000c1e1100 */
[----:B----4-:R1:W-:Y:S04]  /*0300*/  STG.E.U8 desc[UR6][R6.64+0x3], R21 ;  /* 0x0000031506007986 */ /* 0x0103e8000c101106 */
[----:B------:R-:W4:Y:S04]  /*0310*/  LDG.E.U8 R27, desc[UR6][R8.64+0x4] ;  /* 0x00000406081b7981 */ /* 0x000f28000c1e1100 */
[----:B----4-:R4:W-:Y:S04]  /*0320*/  STG.E.U8 desc[UR6][R12.64+0x4], R27 ;  /* 0x0000041b0c007986 */ /* 0x0109e8000c101106 */
[----:B------:R-:W5:Y:S04]  /*0330*/  LDG.E.U8 R29, desc[UR6][R10.64+0x4] ;  /* 0x000004060a1d7981 */ /* 0x000f68000c1e1100 */
[----:B-----5:R5:W-:Y:S04]  /*0340*/  STG.E.U8 desc[UR6][R6.64+0x4], R29 ;  /* 0x0000041d06007986 */ /* 0x020be8000c101106 */
[----:B--2---:R-:W2:Y:S04]  /*0350*/  LDG.E.U8 R25, desc[UR6][R8.64+0x5] ;  /* 0x0000050608197981 */ /* 0x004ea8000c1e1100 */
[----:B--2---:R2:W-:Y:S04]  /*0360*/  STG.E.U8 desc[UR6][R12.64+0x5], R25 ;  /* 0x000005190c007986 */ /* 0x0045e8000c101106 */
[----:B0-----:R-:W3:Y:S04]  /*0370*/  LDG.E.U8 R19, desc[UR6][R10.64+0x5] ;  /* 0x000005060a137981 */ /* 0x001ee8000c1e1100 */
[----:B---3--:R0:W-:Y:S04]  /*0380*/  STG.E.U8 desc[UR6][R6.64+0x5], R19 ;  /* 0x0000051306007986 */ /* 0x0081e8000c101106 */
[----:B------:R-:W3:Y:S04]  /*0390*/  LDG.E.U8 R23, desc[UR6][R8.64+0x6] ;  /* 0x0000060608177981 */ /* 0x000ee8000c1e1100 */
[----:B---3--:R-:W-:Y:S04]  /*03a0*/  STG.E.U8 desc[UR6][R12.64+0x6], R23 ;  /* 0x000006170c007986 */ /* 0x008fe8000c101106 */
[----:B-1----:R-:W3:Y:S04]  /*03b0*/  LDG.E.U8 R21, desc[UR6][R10.64+0x6] ;  /* 0x000006060a157981 */ /* 0x002ee8000c1e1100 */
[----:B---3--:R1:W-:Y:S04]  /*03c0*/  STG.E.U8 desc[UR6][R6.64+0x6], R21 ;  /* 0x0000061506007986 */ /* 0x0083e8000c101106 */
[----:B----4-:R-:W3:Y:S04]  /*03d0*/  LDG.E.U8 R27, desc[UR6][R8.64+0x7] ;  /* 0x00000706081b7981 */ /* 0x010ee8000c1e1100 */
[----:B---3--:R3:W-:Y:S04]  /*03e0*/  STG.E.U8 desc[UR6][R12.64+0x7], R27 ;  /* 0x0000071b0c007986 */ /* 0x0087e8000c101106 */
[----:B-----5:R-:W4:Y:S04]  /*03f0*/  LDG.E.U8 R29, desc[UR6][R10.64+0x7] ;  /* 0x000007060a1d7981 */ /* 0x020f28000c1e1100 */
[----:B----4-:R3:W-:Y:S04]  /*0400*/  STG.E.U8 desc[UR6][R6.64+0x7], R29 ;  /* 0x0000071d06007986 */ /* 0x0107e8000c101106 */
[----:B--2---:R-:W2:Y:S01]  /*0410*/  LDG.E.U8 R25, desc[UR6][R8.64+0x8] ;  /* 0x0000080608197981 */ /* 0x004ea2000c1e1100 */
[----:B------:R-:W-:-:S05]  /*0420*/  VIADD R14, R14, 0x8 ;  /* 0x000000080e0e7836 */ /* 0x000fca0000000000 */
[----:B------:R-:W-:Y:S01]  /*0430*/  ISETP.NE.AND P0, PT, R14, RZ, PT ;  /* 0x000000ff0e00720c */ /* 0x000fe20003f05270 */
[----:B--2---:R3:W-:Y:S04]  /*0440*/  STG.E.U8 desc[UR6][R12.64+0x8], R25 ;  /* 0x000008190c007986 */ /* 0x0047e8000c101106 */
[----:B0-----:R-:W2:Y:S01]  /*0450*/  LDG.E.U8 R19, desc[UR6][R10.64+0x8] ;  /* 0x000008060a137981 */ /* 0x001ea2000c1e1100 */
[----:B------:R-:W-:Y:S01]  /*0460*/  IADD3 R18, P1, PT, R6, 0x8, RZ ;  /* 0x0000000806127810 */ /* 0x000fe20007f3e0ff */
[----:B------:R-:W-:-:S04]  /*0470*/  UIADD3 UR4, UPT, UPT, UR4, 0x8, URZ ;  /* 0x0000000804047890 */ /* 0x000fc8000fffe0ff */
[----:B-1----:R-:W-:Y:S01]  /*0480*/  IMAD.X R21, RZ, RZ, R7, P1 ;  /* 0x000000ffff157224 */ /* 0x002fe200008e0607 */
[----:B--2---:R3:W-:Y:S01]  /*0490*/  STG.E.U8 desc[UR6][R6.64+0x8], R19 ;  /* 0x0000081306007986 */ /* 0x0047e2000c101106 */
[----:B------:R-:W-:Y:S06]  /*04a0*/  @P0 BRA `(.L_x_13) ;  /* 0xfffffffc002c0947 */ /* 0x000fec000383ffff */
[----:B------:R-:W-:-:S12]  /*04b0*/  UIADD3 UR4, UPT, UPT, UR4, 0x1, URZ ;  /* 0x0000000104047890 */ /* 0x000fd8000fffe0ff */
.L_x_12:
[----:B------:R-:W-:-:S13]  /*04c0*/  ISETP.NE.AND P0, PT, R16, RZ, PT ;  /* 0x000000ff1000720c */ /* 0x000fda0003f05270 */
[----:B------:R-:W-:Y:S05]  /*04d0*/  @!P0 BRA `(.L_x_11) ;  /* 0x0000000400548947 */ /* 0x000fea0003800000 */
[----:B------:R-:W-:Y:S02]  /*04e0*/  ISETP.GE.U32.AND P1, PT, R16, 0x4, PT ;  /* 0x000000041000780c */ /* 0x000fe40003f26070 */
[----:B------:R-:W-:-:S04]  /*04f0*/  LOP3.LUT R4, R3, 0x3, RZ, 0xc0, !PT ;  /* 0x0000000303047812 */ /* 0x000fc800078ec0ff */
[----:B------:R-:W-:-:S07]  /*0500*/  ISETP.NE.AND P0, PT, R4, RZ, PT ;  /* 0x000000ff0400720c */ /* 0x000fce0003f05270 */
[----:B------:R-:W-:Y:S06]  /*0510*/  @!P1 BRA `(.L_x_14) ;  /* 0x0000000000889947 */ /* 0x000fec0003800000 */
[----:B---3--:R-:W0:Y:S02]  /*0520*/  LDC.64 R6, c[0x0][0x388] ;  /* 0x0000e200ff067b82 */ /* 0x008e240000000a00 */
[----:B0-----:R-:W-:-:S04]  /*0530*/  IADD3 R8, P1, P2, R6, UR4, R3 ;  /* 0x0000000406087c10 */ /* 0x001fc8000fa3e003 */
[----:B------:R-:W-:-:S05]  /*0540*/  IADD3.X R9, PT, PT, RZ, R7, RZ, P1, P2 ;  /* 0x00000007ff097210 */ /* 0x000fca0000fe44ff */
[----:B------:R-:W2:Y:S01]  /*0550*/  LDG.E.U8 R19, desc[UR6][R8.64+0x2] ;  /* 0x0000020608137981 */ /* 0x000ea2000c1e1100 */
[----:B------:R-:W-:Y:S02]  /*0560*/  VIADD R15, R2, UR4 ;  /* 0x00000004020f7c36 */ /* 0x000fe40008000000 */
[----:B------:R-:W-:-:S03]  /*0570*/  VIADD R17, R5, UR4 ;  /* 0x0000000405117c36 */ /* 0x000fc60008000000 */
[-C--:B------:R-:W-:Y:S02]  /*0580*/  IADD3 R14, P1, PT, R15, R6.reuse, RZ ;  /* 0x000000060f0e7210 */ /* 0x080fe40007f3e0ff */
[----:B------:R-:W-:-:S03]  /*0590*/  IADD3 R16, P2, PT, R17, R6, RZ ;  /* 0x0000000611107210 */ /* 0x000fc60007f5e0ff */
[--C-:B------:R-:W-:Y:S02]  /*05a0*/  IMAD.X R15, RZ, RZ, R7.reuse, P1 ;  /* 0x000000ffff0f7224 */ /* 0x100fe400008e0607 */
[--C-:B------:R-:W-:Y:S01]  /*05b0*/  IMAD.X R17, RZ, RZ, R7.reuse, P2 ;  /* 0x000000ffff117224 */ /* 0x100fe200010e0607 */
[----:B------:R-:W-:Y:S02]  /*05c0*/  IADD3 R6, P1, PT, R6, UR4, RZ ;  /* 0x0000000406067c10 */ /* 0x000fe4000ff3e0ff */
[----:B--2---:R0:W-:Y:S04]  /*05d0*/  STG.E.U8 desc[UR6][R14.64], R19 ;  /* 0x000000130e007986 */ /* 0x0041e8000c101106 */
[----:B------:R-:W2:Y:S01]  /*05e0*/  LDG.E.U8 R17, desc[UR6][R16.64] ;  /* 0x0000000610117981 */ /* 0x000ea2000c1e1100 */
[----:B------:R-:W-:Y:S01]  /*05f0*/  IMAD.X R7, RZ, RZ, R7, P1 ;  /* 0x000000ffff077224 */ /* 0x000fe200008e0607 */
        /* <DEDUP_REMOVED lines=13> */
[----:B-1----:R-:W3:Y:S04]  /*06d0*/  LDG.E.U8 R17, desc[UR6][R12.64+0x2] ;  /* 0x000002060c117981 */ /* 0x002ee8000c1e1100 */
[----:B---3--:R2:W-:Y:S04]  /*06e0*/  STG.E.U8 desc[UR6][R6.64+0x2], R17 ;  /* 0x0000021106007986 */ /* 0x0085e8000c101106 */
[----:B------:R-:W3:Y:S04]  /*06f0*/  LDG.E.U8 R23, desc[UR6][R8.64+0x3] ;  /* 0x0000030608177981 */ /* 0x000ee8000c1e1100 */
[----:B---3--:R2:W-:Y:S04]  /*0700*/  STG.E.U8 desc[UR6][R10.64+0x3], R23 ;  /* 0x000003170a007986 */ /* 0x0085e8000c101106 */
[----:B------:R-:W3:Y:S01]  /*0710*/  LDG.E.U8 R25, desc[UR6][R12.64+0x3] ;  /* 0x000003060c197981 */ /* 0x000ee2000c1e1100 */
[----:B------:R-:W-:-:S03]  /*0720*/  UIADD3 UR4, UPT, UPT, UR4, 0x4, URZ ;  /* 0x0000000404047890 */ /* 0x000fc6000fffe0ff */
[----:B---3--:R2:W-:Y:S09]  /*0730*/  STG.E.U8 desc[UR6][R6.64+0x3], R25 ;  /* 0x0000031906007986 */ /* 0x0085f2000c101106 */
.L_x_14:
[----:B------:R-:W-:Y:S05]  /*0740*/  @!P0 BRA `(.L_x_11) ;  /* 0x0000000000b88947 */ /* 0x000fea0003800000 */
[----:B------:R-:W-:Y:S02]  /*0750*/  ISETP.NE.AND P1, PT, R4, 0x1, PT ;  /* 0x000000010400780c */ /* 0x000fe40003f25270 */
[----:B--23--:R-:W-:-:S04]  /*0760*/  LOP3.LUT R6, R3, 0x1, RZ, 0xc0, !PT ;  /* 0x0000000103067812 */ /* 0x00cfc800078ec0ff */
[----:B------:R-:W-:-:S07]  /*0770*/  ISETP.NE.U32.AND P0, PT, R6, 0x1, PT ;  /* 0x000000010600780c */ /* 0x000fce0003f05070 */
[----:B------:R-:W-:Y:S06]  /*0780*/  @!P1 BRA `(.L_x_15) ;  /* 0x0000000000689947 */ /* 0x000fec0003800000 */
[----:B------:R-:W0:Y:S02]  /*0790*/  LDC.64 R12, c[0x0][0x388] ;  /* 0x0000e200ff0c7b82 */ /* 0x000e240000000a00 */
        /* <DEDUP_REMOVED lines=21> */
[----:B--2---:R0:W-:Y:S05]  /*08f0*/  STG.E.U8 desc[UR6][R14.64+0x1], R7 ;  /* 0x000001070e007986 */ /* 0x0041ea000c101106 */
[----:B------:R-:W2:Y:S01]  /*0900*/  LDG.E.U8 R17, desc[UR6][R16.64+0x1] ;  /* 0x0000010610117981 */ /* 0x000ea2000c1e1100 */
[----:B------:R-:W-:-:S03]  /*0910*/  UIADD3 UR4, UPT, UPT, UR4, 0x2, URZ ;  /* 0x0000000204047890 */ /* 0x000fc6000fffe0ff */
[----:B--2---:R0:W-:Y:S09]  /*0920*/  STG.E.U8 desc[UR6][R12.64+0x1], R17 ;  /* 0x000001110c007986 */ /* 0x0041f2000c101106 */
.L_x_15:
[----:B------:R-:W-:Y:S05]  /*0930*/  @P0 BRA `(.L_x_11) ;  /* 0x00000000003c0947 */ /* 0x000fea0003800000 */
[----:B0-----:R-:W0:Y:S02]  /*0940*/  LDC.64 R10, c[0x0][0x388] ;  /* 0x0000e200ff0a7b82 */ /* 0x001e240000000a00 */
[----:B0-----:R-:W-:-:S04]  /*0950*/  IADD3 R6, P0, P1, R10, UR4, R3 ;  /* 0x000000040a067c10 */ /* 0x001fc8000f91e003 */
[----:B------:R-:W-:-:S06]  /*0960*/  IADD3.X R7, PT, PT, RZ, R11, RZ, P0, P1 ;  /* 0x0000000bff077210 */ /* 0x000fcc00007e24ff */
[----:B------:R-:W2:Y:S01]  /*0970*/  LDG.E.U8 R7, desc[UR6][R6.64+0x2] ;  /* 0x0000020606077981 */ /* 0x000ea2000c1e1100 */
[----:B------:R-:W-:Y:S02]  /*0980*/  VIADD R9, R2, UR4 ;  /* 0x0000000402097c36 */ /* 0x000fe40008000000 */
[----:B------:R-:W-:-:S03]  /*0990*/  VIADD R5, R5, UR4 ;  /* 0x0000000405057c36 */ /* 0x000fc60008000000 */
[-C--:B------:R-:W-:Y:S02]  /*09a0*/  IADD3 R4, P0, PT, R9, R10.reuse, RZ ;  /* 0x0000000a09047210 */ /* 0x080fe40007f1e0ff */
[----:B------:R-:W-:-:S03]  /*09b0*/  IADD3 R8, P1, PT, R5, R10, RZ ;  /* 0x0000000a05087210 */ /* 0x000fc60007f3e0ff */
[--C-:B------:R-:W-:Y:S02]  /*09c0*/  IMAD.X R5, RZ, RZ, R11.reuse, P0 ;  /* 0x000000ffff057224 */ /* 0x100fe400000e060b */
[----:B------:R-:W-:-:S03]  /*09d0*/  IMAD.X R9, RZ, RZ, R11, P1 ;  /* 0x000000ffff097224 */ /* 0x000fc600008e060b */
[----:B--2---:R1:W-:Y:S04]  /*09e0*/  STG.E.U8 desc[UR6][R4.64], R7 ;  /* 0x0000000704007986 */ /* 0x0043e8000c101106 */
[----:B------:R-:W2:Y:S01]  /*09f0*/  LDG.E.U8 R9, desc[UR6][R8.64] ;  /* 0x0000000608097981 */ /* 0x000ea2000c1e1100 */
[----:B------:R-:W-:-:S05]  /*0a00*/  IADD3 R10, P0, PT, R10, UR4, RZ ;  /* 0x000000040a0a7c10 */ /* 0x000fca000ff1e0ff */
[----:B------:R-:W-:-:S05]  /*0a10*/  IMAD.X R11, RZ, RZ, R11, P0 ;  /* 0x000000ffff0b7224 */ /* 0x000fca00000e060b */
[----:B--2---:R1:W-:Y:S03]  /*0a20*/  STG.E.U8 desc[UR6][R10.64], R9 ;  /* 0x000000090a007986 */ /* 0x0043e6000c101106 */
.L_x_11:
[----:B------:R-:W-:-:S13]  /*0a30*/  ISETP.GE.AND P0, PT, R3, -0x1, PT ;  /* 0xffffffff0300780c */ /* 0x000fda0003f06270 */
[----:B------:R-:W-:Y:S05]  /*0a40*/  @!P0 EXIT ;  /* 0x000000000000894d */ /* 0x000fea0003800000 */
[C---:B------:R-:W-:Y:S02]  /*0a50*/  VIADD R2, R3.reuse, 0x1 ;  /* 0x0000000103027836 */ /* 0x040fe40000000000 */
[----:B------:R-:W-:Y:S02]  /*0a60*/  VIADD R0, R3, 0x2 ;  /* 0x0000000203007836 */ /* 0x000fe40000000000 */
[----:B-1----:R-:W-:Y:S01]  /*0a70*/  IMAD.MOV.U32 R5, RZ, RZ, RZ ;  /* 0x000000ffff057224 */ /* 0x002fe200078e00ff */
[----:B------:R-:W-:Y:S02]  /*0a80*/  ISETP.GE.U32.AND P1, PT, R2, 0x7, PT ;  /* 0x000000070200780c */ /* 0x000fe40003f26070 */
[----:B------:R-:W-:-:S04]  /*0a90*/  LOP3.LUT R18, R0, 0x7, RZ, 0xc0, !PT ;  /* 0x0000000700127812 */ /* 0x000fc800078ec0ff */
[----:B------:R-:W-:-:S07]  /*0aa0*/  ISETP.NE.AND P0, PT, R18, RZ, PT ;  /* 0x000000ff1200720c */ /* 0x000fce0003f05270 */
[----:B------:R-:W-:Y:S06]  /*0ab0*/  @!P1 BRA `(.L_x_16) ;  /* 0x0000000000f89947 */ /* 0x000fec0003800000 */
[C---:B0-2---:R-:W-:Y:S01]  /*0ac0*/  IADD3 R17, P1, PT, R3.reuse, 0x2, RZ ;  /* 0x0000000203117810 */ /* 0x045fe20007f3e0ff */
[----:B---3--:R-:W-:Y:S01]  /*0ad0*/  IMAD.MOV.U32 R19, RZ, RZ, RZ ;  /* 0x000000ffff137224 */ /* 0x008fe200078e00ff */
[----:B------:R-:W-:Y:S02]  /*0ae0*/  SHF.R.S32.HI R2, RZ, 0x1f, R3 ;  /* 0x0000001fff027819 */ /* 0x000fe40000011403 */
[----:B------:R-:W-:Y:S02]  /*0af0*/  LOP3.LUT R5, R0, 0xfffffff8, RZ, 0xc0, !PT ;  /* 0xfffffff800057812 */ /* 0x000fe400078ec0ff */
[----:B------:R-:W-:Y:S01]  /*0b00*/  LEA R4, R3, 0x10, 0x3 ;  /* 0x0000001003047811 */ /* 0x000fe200078e18ff */
[----:B------:R-:W-:Y:S02]  /*0b10*/  IMAD.X R21, RZ, RZ, R2, P1 ;  /* 0x000000ffff157224 */ /* 0x000fe400008e0602 */
[----:B------:R-:W-:-:S07]  /*0b20*/  IMAD.MOV R16, RZ, RZ, -R5 ;  /* 0x000000ffff107224 */ /* 0x000fce00078e0a05 */
.L_x_17:
[----:B---3--:R-:W0:Y:S02]  /*0b30*/  LDC.64 R14, c[0x0][0x388] ;  /* 0x0000e200ff0e7b82 */ /* 0x008e240000000a00 */
[----:B0-----:R-:W-:-:S04]  /*0b40*/  IADD3 R14, P1, PT, R19, R14, RZ ;  /* 0x0000000e130e7210 */ /* 0x001fc80007f3e0ff */
[----:B------:R-:W-:Y:S02]  /*0b50*/  LEA.HI.X.SX32 R15, R19, R15, 0x1, P1 ;  /* 0x0000000f130f7211 */ /* 0x000fe400008f0eff */
[----:B------:R-:W-:-:S03]  /*0b60*/  IADD3 R8, P1, PT, R14, R3, RZ ;  /* 0x000000030e087210 */ /* 0x000fc60007f3e0ff */
[----:B------:R-:W2:Y:S02]  /*0b70*/  LDG.E.U8 R23, desc[UR6][R14.64+0x1] ;  /* 0x000001060e177981 */ /* 0x000ea4000c1e1100 */
[----:B------:R-:W-:-:S05]  /*0b80*/  IMAD.X R9, R2, 0x1, R15, P1 ;  /* 0x0000000102097824 */ /* 0x000fca00008e060f */
[----:B------:R-:W3:Y:S01]  /*0b90*/  LDG.E.U8 R25, desc[UR6][R8.64] ;  /* 0x0000000608197981 */ /* 0x000ee2000c1e1100 */
[----:B------:R-:W-:-:S05]  /*0ba0*/  IADD3 R6, P1, PT, R17, R8, RZ ;  /* 0x0000000811067210 */ /* 0x000fca0007f3e0ff */
[----:B------:R-:W-:Y:S01]  /*0bb0*/  IMAD.X R7, R21, 0x1, R9, P1 ;  /* 0x0000000115077824 */ /* 0x000fe200008e0609 */
[----:B--2---:R0:W-:Y:S04]  /*0bc0*/  STG.E.U8 desc[UR6][R8.64+0x1], R23 ;  /* 0x0000011708007986 */ /* 0x0041e8000c101106 */
[----:B---3--:R1:W-:Y:S04]  /*0bd0*/  STG.E.U8 desc[UR6][R14.64], R25 ;  /* 0x000000190e007986 */ /* 0x0083e8000c101106 */
[----:B------:R-:W2:Y:S04]  /*0be0*/  LDG.E.U8 R27, desc[UR6][R8.64+0x3] ;  /* 0x00000306081b7981 */ /* 0x000ea8000c1e1100 */
[----:B------:R-:W3:Y:S01]  /*0bf0*/  LDG.E.U8 R29, desc[UR6][R6.64] ;  /* 0x00000006061d7981 */ /* 0x000ee2000c1e1100 */
[----:B------:R-:W-:-:S05]  /*0c00*/  IADD3 R10, P1, PT, R17, R6, RZ ;  /* 0x00000006110a7210 */ /* 0x000fca0007f3e0ff */
[----:B------:R-:W-:Y:S01]  /*0c10*/  IMAD.X R11, R21, 0x1, R7, P1 ;  /* 0x00000001150b7824 */ /* 0x000fe200008e0607 */
[----:B--2---:R2:W-:Y:S04]  /*0c20*/  STG.E.U8 desc[UR6][R6.64+0x1], R27 ;  /* 0x0000011b06007986 */ /* 0x0045e8000c101106 */
[----:B---3--:R3:W-:Y:S04]  /*0c30*/  STG.E.U8 desc[UR6][R8.64+0x2], R29 ;  /* 0x0000021d08007986 */ /* 0x0087e8000c101106 */
[----:B------:R-:W4:Y:S04]  /*0c40*/  LDG.E.U8 R20, desc[UR6][R6.64+0x3] ;  /* 0x0000030606147981 */ /* 0x000f28000c1e1100 */
[----:B------:R-:W5:Y:S01]  /*0c50*/  LDG.E.U8 R22, desc[UR6][R10.64] ;  /* 0x000000060a167981 */ /* 0x000f62000c1e1100 */
[----:B------:R-:W-:-:S05]  /*0c60*/  IADD3 R12, P1, PT, R17, R10, RZ ;  /* 0x0000000a110c7210 */ /* 0x000fca0007f3e0ff */
[----:B------:R-:W-:Y:S01]  /*0c70*/  IMAD.X R13, R21, 0x1, R11, P1 ;  /* 0x00000001150d7824 */ /* 0x000fe200008e060b */
[----:B----4-:R4:W-:Y:S04]  /*0c80*/  STG.E.U8 desc[UR6][R10.64+0x1], R20 ;  /* 0x000001140a007986 */ /* 0x0109e8000c101106 */
[----:B-----5:R5:W-:Y:S04]  /*0c90*/  STG.E.U8 desc[UR6][R6.64+0x2], R22 ;  /* 0x0000021606007986 */ /* 0x020be8000c101106 */
[----:B0-----:R-:W2:Y:S04]  /*0ca0*/  LDG.E.U8 R23, desc[UR6][R10.64+0x3] ;  /* 0x000003060a177981 */ /* 0x001ea8000c1e1100 */
[----:B-1----:R-:W3:Y:S01]  /*0cb0*/  LDG.E.U8 R25, desc[UR6][R12.64] ;  /* 0x000000060c197981 */ /* 0x002ee2000c1e1100 */
        /* <DEDUP_REMOVED lines=8> */
[----:B--2---:R-:W-:Y:S04]  /*0d40*/  STG.E.U8 desc[UR6][R14.64+0x1], R27 ;  /* 0x0000011b0e007986 */ /* 0x004fe8000c101106 */
[----:B---3--:R2:W-:Y:S04]  /*0d50*/  STG.E.U8 desc[UR6][R12.64+0x2], R29 ;  /* 0x0000021d0c007986 */ /* 0x0085e8000c101106 */
[----:B----4-:R-:W3:Y:S04]  /*0d60*/  LDG.E.U8 R20, desc[UR6][R14.64+0x3] ;  /* 0x000003060e147981 */ /* 0x010ee8000c1e1100 */
[----:B-----5:R-:W4:Y:S01]  /*0d70*/  LDG.E.U8 R22, desc[UR6][R8.64] ;  /* 0x0000000608167981 */ /* 0x020f22000c1e1100 */
[----:B------:R-:W-:-:S05]  /*0d80*/  IADD3 R6, P1, PT, R17, R8, RZ ;  /* 0x0000000811067210 */ /* 0x000fca0007f3e0ff */
[----:B------:R-:W-:Y:S01]  /*0d90*/  IMAD.X R7, R21, 0x1, R9, P1 ;  /* 0x0000000115077824 */ /* 0x000fe200008e0609 */
[----:B---3--:R3:W-:Y:S04]  /*0da0*/  STG.E.U8 desc[UR6][R8.64+0x1], R20 ;  /* 0x0000011408007986 */ /* 0x0087e8000c101106 */
[----:B----4-:R3:W-:Y:S04]  /*0db0*/  STG.E.U8 desc[UR6][R14.64+0x2], R22 ;  /* 0x000002160e007986 */ /* 0x0107e8000c101106 */
[----:B0-----:R-:W4:Y:S04]  /*0dc0*/  LDG.E.U8 R23, desc[UR6][R8.64+0x3] ;  /* 0x0000030608177981 */ /* 0x001f28000c1e1100 */
[----:B-1----:R-:W5:Y:S01]  /*0dd0*/  LDG.E.U8 R25, desc[UR6][R6.64] ;  /* 0x0000000606197981 */ /* 0x002f62000c1e1100 */
[----:B------:R-:W-:-:S05]  /*0de0*/  IADD3 R10, P1, PT, R17, R6, RZ ;  /* 0x00000006110a7210 */ /* 0x000fca0007f3e0ff */
[----:B------:R-:W-:Y:S02]  /*0df0*/  IMAD.X R11, R21, 0x1, R7, P1 ;  /* 0x00000001150b7824 */ /* 0x000fe400008e0607 */
[----:B------:R-:W-:Y:S01]  /*0e00*/  VIADD R16, R16, 0x8 ;  /* 0x0000000810107836 */ /* 0x000fe20000000000 */
[----:B----4-:R3:W-:Y:S04]  /*0e10*/  STG.E.U8 desc[UR6][R6.64+0x1], R23 ;  /* 0x0000011706007986 */ /* 0x0107e8000c101106 */
[----:B-----5:R3:W-:Y:S04]  /*0e20*/  STG.E.U8 desc[UR6][R8.64+0x2], R25 ;  /* 0x0000021908007986 */ /* 0x0207e8000c101106 */
[----:B--2---:R-:W2:Y:S04]  /*0e30*/  LDG.E.U8 R13, desc[UR6][R6.64+0x3] ;  /* 0x00000306060d7981 */ /* 0x004ea8000c1e1100 */
[----:B------:R-:W4:Y:S01]  /*0e40*/  LDG.E.U8 R27, desc[UR6][R10.64] ;  /* 0x000000060a1b7981 */ /* 0x000f22000c1e1100 */
[----:B------:R-:W-:Y:S01]  /*0e50*/  ISETP.NE.AND P1, PT, R16, RZ, PT ;  /* 0x000000ff1000720c */ /* 0x000fe20003f25270 */
[----:B------:R-:W-:-:S02]  /*0e60*/  IMAD.IADD R19, R4, 0x1, R19 ;  /* 0x0000000104137824 */ /* 0x000fc400078e0213 */
[----:B--2---:R3:W-:Y:S04]  /*0e70*/  STG.E.U8 desc[UR6][R10.64+0x1], R13 ;  /* 0x0000010d0a007986 */ /* 0x0047e8000c101106 */
[----:B----4-:R3:W-:Y:S06]  /*0e80*/  STG.E.U8 desc[UR6][R6.64+0x2], R27 ;  /* 0x0000021b06007986 */ /* 0x0107ec000c101106 */
[----:B------:R-:W-:Y:S05]  /*0e90*/  @P1 BRA `(.L_x_17) ;  /* 0xfffffffc00241947 */ /* 0x000fea000383ffff */
.L_x_16:
[----:B------:R-:W-:Y:S05]  /*0ea0*/  @!P0 EXIT ;  /* 0x000000000000894d */ /* 0x000fea0003800000 */
[----:B------:R-:W-:Y:S02]  /*0eb0*/  ISETP.GE.U32.AND P1, PT, R18, 0x4, PT ;  /* 0x000000041200780c */ /* 0x000fe40003f26070 */
[----:B------:R-:W-:-:S04]  /*0ec0*/  LOP3.LUT R4, R0, 0x3, RZ, 0xc0, !PT ;  /* 0x0000000300047812 */ /* 0x000fc800078ec0ff */
[----:B------:R-:W-:-:S07]  /*0ed0*/  ISETP.NE.AND P0, PT, R4, RZ, PT ;  /* 0x000000ff0400720c */ /* 0x000fce0003f05270 */
[----:B------:R-:W-:Y:S06]  /*0ee0*/  @!P1 BRA `(.L_x_18) ;  /* 0x0000000000809947 */ /* 0x000fec0003800000 */
[----:B0-23--:R-:W0:Y:S01]  /*0ef0*/  LDC.64 R14, c[0x0][0x388] ;  /* 0x0000e200ff0e7b82 */ /* 0x00de220000000a00 */
[----:B------:R-:W-:Y:S01]  /*0f00*/  IMAD R2, R0, R5, RZ ;  /* 0x0000000500027224 */ /* 0x000fe200078e02ff */
[----:B------:R-:W-:-:S04]  /*0f10*/  SHF.R.S32.HI R7, RZ, 0x1f, R3 ;  /* 0x0000001fff077819 */ /* 0x000fc80000011403 */
[----:B0-----:R-:W-:-:S04]  /*0f20*/  IADD3 R14, P1, PT, R2, R14, RZ ;  /* 0x0000000e020e7210 */ /* 0x001fc80007f3e0ff */
[----:B------:R-:W-:Y:S02]  /*0f30*/  LEA.HI.X.SX32 R15, R2, R15, 0x1, P1 ;  /* 0x0000000f020f7211 */ /* 0x000fe400008f0eff */
[----:B------:R-:W-:-:S03]  /*0f40*/  IADD3 R10, P1, PT, R14, R3, RZ ;  /* 0x000000030e0a7210 */ /* 0x000fc60007f3e0ff */
[----:B------:R-:W2:Y:S02]  /*0f50*/  LDG.E.U8 R17, desc[UR6][R14.64+0x1] ;  /* 0x000001060e117981 */ /* 0x000ea4000c1e1100 */
[----:B------:R-:W-:-:S05]  /*0f60*/  IMAD.X R11, R7, 0x1, R15, P1 ;  /* 0x00000001070b7824 */ /* 0x000fca00008e060f */
[----:B------:R-:W3:Y:S01]  /*0f70*/  LDG.E.U8 R19, desc[UR6][R10.64] ;  /* 0x000000060a137981 */ /* 0x000ee2000c1e1100 */
[----:B------:R-:W-:-:S05]  /*0f80*/  IADD3 R13, P1, PT, R3, 0x2, RZ ;  /* 0x00000002030d7810 */ /* 0x000fca0007f3e0ff */
[----:B------:R-:W-:Y:S01]  /*0f90*/  IMAD.X R29, RZ, RZ, R7, P1 ;  /* 0x000000ffff1d7224 */ /* 0x000fe200008e0607 */
[----:B------:R-:W-:-:S05]  /*0fa0*/  IADD3 R6, P1, PT, R13, R10, RZ ;  /* 0x0000000a0d067210 */ /* 0x000fca0007f3e0ff */
[----:B------:R-:W-:Y:S01]  /*0fb0*/  IMAD.X R7, R29, 0x1, R11, P1 ;  /* 0x000000011d077824 */ /* 0x000fe200008e060b */
[----:B--2---:R-:W-:Y:S04]  /*0fc0*/  STG.E.U8 desc[UR6][R10.64+0x1], R17 ;  /* 0x000001110a007986 */ /* 0x004fe8000c101106 */
[----:B---3--:R0:W-:Y:S04]  /*0fd0*/  STG.E.U8 desc[UR6][R14.64], R19 ;  /* 0x000000130e007986 */ /* 0x0081e8000c101106 */
[----:B------:R-:W2:Y:S04]  /*0fe0*/  LDG.E.U8 R21, desc[UR6][R10.64+0x3] ;  /* 0x000003060a157981 */ /* 0x000ea8000c1e1100 */
        /* <DEDUP_REMOVED lines=11> */
[----:B0-----:R-:W2:Y:S04]  /*10a0*/  LDG.E.U8 R15, desc[UR6][R8.64+0x3] ;  /* 0x00000306080f7981 */ /* 0x001ea8000c1e1100 */
[----:B------:R-:W3:Y:S01]  /*10b0*/  LDG.E.U8 R17, desc[UR6][R12.64] ;  /* 0x000000060c117981 */ /* 0x000ee2000c1e1100 */
[----:B------:R-:W-:-:S03]  /*10c0*/  VIADD R5, R5, 0x4 ;  /* 0x0000000405057836 */ /* 0x000fc60000000000 */
[----:B--2---:R1:W-:Y:S04]  /*10d0*/  STG.E.U8 desc[UR6][R12.64+0x1], R15 ;  /* 0x0000010f0c007986 */ /* 0x0043e8000c101106 */
[----:B---3--:R1:W-:Y:S02]  /*10e0*/  STG.E.U8 desc[UR6][R8.64+0x2], R17 ;  /* 0x0000021108007986 */ /* 0x0083e4000c101106 */
.L_x_18:
[----:B------:R-:W-:Y:S05]  /*10f0*/  @!P0 EXIT ;  /* 0x000000000000894d */ /* 0x000fea0003800000 */
[----:B------:R-:W-:Y:S02]  /*1100*/  ISETP.NE.AND P1, PT, R4, 0x1, PT ;  /* 0x000000010400780c */ /* 0x000fe40003f25270 */
[----:B------:R-:W-:-:S04]  /*1110*/  LOP3.LUT R2, R3, 0x1, RZ, 0xc0, !PT ;  /* 0x0000000103027812 */ /* 0x000fc800078ec0ff */
[----:B------:R-:W-:-:S07]  /*1120*/  ISETP.NE.U32.AND P0, PT, R2, 0x1, PT ;  /* 0x000000010200780c */ /* 0x000fce0003f05070 */
[----:B------:R-:W-:Y:S06]  /*1130*/  @!P1 BRA `(.L_x_19) ;  /* 0x0000000000489947 */ /* 0x000fec0003800000 */
[----:B01-3--:R-:W0:Y:S01]  /*1140*/  LDC.64 R8, c[0x0][0x388] ;  /* 0x0000e200ff087b82 */ /* 0x00be220000000a00 */
[----:B------:R-:W-:Y:S01]  /*1150*/  IMAD R2, R0, R5, RZ ;  /* 0x0000000500027224 */ /* 0x000fe200078e02ff */
[----:B--2---:R-:W-:-:S04]  /*1160*/  SHF.R.S32.HI R7, RZ, 0x1f, R3 ;  /* 0x0000001fff077819 */ /* 0x004fc80000011403 */
        /* <DEDUP_REMOVED lines=12> */
[----:B------:R-:W-:-:S03]  /*1230*/  VIADD R5, R5, 0x2 ;  /* 0x0000000205057836 */ /* 0x000fc60000000000 */
[----:B--2---:R4:W-:Y:S04]  /*1240*/  STG.E.U8 desc[UR6][R6.64+0x3], R17 ;  /* 0x0000031106007986 */ /* 0x0049e8000c101106 */
[----:B---3--:R4:W-:Y:S02]  /*1250*/  STG.E.U8 desc[UR6][R10.64+0x2], R19 ;  /* 0x000002130a007986 */ /* 0x0089e4000c101106 */
.L_x_19:
[----:B------:R-:W-:Y:S05]  /*1260*/  @P0 EXIT ;  /* 0x000000000000094d */ /* 0x000fea0003800000 */
[----:B01234-:R-:W0:Y:S01]  /*1270*/  LDC.64 R6, c[0x0][0x388] ;  /* 0x0000e200ff067b82 */ /* 0x01fe220000000a00 */
[----:B------:R-:W-:-:S05]  /*1280*/  IMAD R0, R0, R5, RZ ;  /* 0x0000000500007224 */ /* 0x000fca00078e02ff */
[----:B0-----:R-:W-:-:S04]  /*1290*/  IADD3 R4, P0, PT, R0, R6, RZ ;  /* 0x0000000600047210 */ /* 0x001fc80007f1e0ff */
[----:B------:R-:W-:Y:S02]  /*12a0*/  LEA.HI.X.SX32 R5, R0, R7, 0x1, P0 ;  /* 0x0000000700057211 */ /* 0x000fe400000f0eff */
[----:B------:R-:W-:-:S03]  /*12b0*/  IADD3 R2, P0, PT, R4, R3, RZ ;  /* 0x0000000304027210 */ /* 0x000fc60007f1e0ff */
[----:B------:R-:W2:Y:S01]  /*12c0*/  LDG.E.U8 R7, desc[UR6][R4.64+0x1] ;  /* 0x0000010604077981 */ /* 0x000ea2000c1e1100 */
[----:B------:R-:W-:-:S05]  /*12d0*/  LEA.HI.X.SX32 R3, R3, R5, 0x1, P0 ;  /* 0x0000000503037211 */ /* 0x000fca00000f0eff */
[----:B------:R-:W3:Y:S04]  /*12e0*/  LDG.E.U8 R9, desc[UR6][R2.64] ;  /* 0x0000000602097981 */ /* 0x000ee8000c1e1100 */
[----:B--2---:R-:W-:Y:S04]  /*12f0*/  STG.E.U8 desc[UR6][R2.64+0x1], R7 ;  /* 0x0000010702007986 */ /* 0x004fe8000c101106 */
[----:B---3--:R-:W-:Y:S01]  /*1300*/  STG.E.U8 desc[UR6][R4.64], R9 ;  /* 0x0000000904007986 */ /* 0x008fe2000c101106 */
[----:B------:R-:W-:Y:S05]  /*1310*/  EXIT ;  /* 0x000000000000794d */ /* 0x000fea0003800000 */
.L_x_20:
        /* <DEDUP_REMOVED lines=14> */
.L_x_23:


//--------------------- .nv.shared._Z20evovle_kernel_sharediPcS_PiS0_ --------------------------
	.section	.nv.shared._Z20evovle_kernel_sharediPcS_PiS0_,"aw",@nobits
	.sectionflags	@""
.nv.shared._Z20evovle_kernel_sharediPcS_PiS0_:
	.zero		1280


//--------------------- .nv.shared.reserved.0     --------------------------
	.section	.nv.shared.reserved.0,"aw",@nobits
	.weak		__nv_reservedSMEM_offset_0_alias
	.size		__nv_reservedSMEM_offset_0_alias, 0, 64
	.other		__nv_reservedSMEM_offset_0_alias,@"STO_CUDA_RESERVED_SHARED STV_DEFAULT"
__nv_reservedSMEM_offset_0_alias:
	.zero		0
	.zero		64


//--------------------- .nv.constant0._Z20evovle_kernel_sharediPcS_PiS0_ --------------------------
	.section	.nv.constant0._Z20evovle_kernel_sharediPcS_PiS0_,"a",@progbits
	.sectionflags	@""
	.align	4
.nv.constant0._Z20evovle_kernel_sharediPcS_PiS0_:
	.zero		936


//--------------------- .nv.constant0._Z13evovle_kerneliPcS_PiS0_ --------------------------
	.section	.nv.constant0._Z13evovle_kerneliPcS_PiS0_,"a",@progbits
	.sectionflags	@""
	.align	4
.nv.constant0._Z13evovle_kerneliPcS_PiS0_:
	.zero		936


//--------------------- .nv.constant0._Z26periodicityPreservationGPUiPc --------------------------
	.section	.nv.constant0._Z26periodicityPreservationGPUiPc,"a",@progbits
	.sectionflags	@""
	.align	4
.nv.constant0._Z26periodicityPreservationGPUiPc:
	.zero		912


//--------------------- SYMBOLS --------------------------

	.type		.nv.reservedSmem.offset0,@object
	.size		.nv.reservedSmem.offset0,0x4
	.type		.nv.reservedSmem.cap,@object
	.size		.nv.reservedSmem.cap,0x4
